//
// Generated by NVIDIA NVVM Compiler
//
// Compiler Build ID: CL-36424714
// Cuda compilation tools, release 13.0, V13.0.88
// Based on NVVM 20.0.0
//

.version 9.0
.target sm_100
.address_size 64

	// .globl	_Z11init_kernelPcl

.visible .entry _Z11init_kernelPcl(
	.param .u64 .ptr .align 1 _Z11init_kernelPcl_param_0,
	.param .u64 _Z11init_kernelPcl_param_1
)
{
	.reg .pred 	%p<11>;
	.reg .b16 	%rs<8>;
	.reg .b32 	%r<8>;
	.reg .b64 	%rd<57>;

	ld.param.u64 	%rd27, [_Z11init_kernelPcl_param_0];
	ld.param.u64 	%rd26, [_Z11init_kernelPcl_param_1];
	cvta.to.global.u64 	%rd1, %rd27;
	mov.u32 	%r1, %ctaid.x;
	cvt.u64.u32 	%rd2, %r1;
	mov.u32 	%r2, %ntid.x;
	cvt.u64.u32 	%rd3, %r2;
	mul.wide.u32 	%rd4, %r1, %r2;
	mov.u32 	%r3, %tid.x;
	cvt.u64.u32 	%rd54, %r3;
	add.s64 	%rd56, %rd4, %rd54;
	mov.u32 	%r4, %nctaid.x;
	cvt.u64.u32 	%rd7, %r4;
	mul.wide.u32 	%rd8, %r4, %r2;
	setp.gt.s64 	%p1, %rd56, %rd26;
	@%p1 bra 	$L__BB0_20;
	add.s64 	%rd28, %rd7, %rd2;
	mul.lo.s64 	%rd29, %rd28, %rd3;
	add.s64 	%rd30, %rd29, %rd54;
	add.s64 	%rd31, %rd30, -1;
	max.u64 	%rd32, %rd26, %rd31;
	sub.s64 	%rd33, %rd32, %rd29;
	add.s64 	%rd34, %rd33, 1;
	setp.ne.s64 	%p2, %rd34, %rd54;
	selp.u64 	%rd9, 1, 0, %p2;
	add.s64 	%rd35, %rd9, %rd54;
	sub.s64 	%rd10, %rd34, %rd35;
	or.b64  	%rd36, %rd10, %rd8;
	and.b64  	%rd37, %rd36, -4294967296;
	setp.ne.s64 	%p3, %rd37, 0;
	@%p3 bra 	$L__BB0_3;
	cvt.u32.u64 	%r5, %rd8;
	cvt.u32.u64 	%r6, %rd10;
	div.u32 	%r7, %r6, %r5;
	cvt.u64.u32 	%rd52, %r7;
	bra.uni 	$L__BB0_4;
$L__BB0_3:
	div.u64 	%rd52, %rd10, %rd8;
$L__BB0_4:
	add.s64 	%rd14, %rd52, %rd9;
	and.b64  	%rd38, %rd14, 3;
	setp.eq.s64 	%p4, %rd38, 3;
	@%p4 bra 	$L__BB0_11;
	add.s64 	%rd15, %rd1, %rd4;
	add.s64 	%rd39, %rd14, 1;
	and.b64  	%rd40, %rd39, 3;
	neg.s64 	%rd53, %rd40;
$L__BB0_6:
	.pragma "nounroll";
	add.s64 	%rd41, %rd4, %rd54;
	setp.gt.u64 	%p5, %rd41, 1;
	@%p5 bra 	$L__BB0_8;
	add.s64 	%rd43, %rd15, %rd54;
	mov.b16 	%rs2, 0;
	st.global.u8 	[%rd43], %rs2;
	bra.uni 	$L__BB0_9;
$L__BB0_8:
	add.s64 	%rd42, %rd15, %rd54;
	mov.b16 	%rs1, 1;
	st.global.u8 	[%rd42], %rs1;
$L__BB0_9:
	add.s64 	%rd54, %rd54, %rd8;
	add.s64 	%rd53, %rd53, 1;
	setp.ne.s64 	%p6, %rd53, 0;
	@%p6 bra 	$L__BB0_6;
	add.s64 	%rd56, %rd4, %rd54;
$L__BB0_11:
	setp.lt.u64 	%p7, %rd14, 3;
	@%p7 bra 	$L__BB0_20;
	shl.b64 	%rd51, %rd8, 1;
$L__BB0_13:
	setp.gt.u64 	%p8, %rd56, 1;
	@%p8 bra 	$L__BB0_15;
	add.s64 	%rd45, %rd1, %rd56;
	mov.b16 	%rs4, 0;
	st.global.u8 	[%rd45], %rs4;
	bra.uni 	$L__BB0_16;
$L__BB0_15:
	add.s64 	%rd44, %rd1, %rd56;
	mov.b16 	%rs3, 1;
	st.global.u8 	[%rd44], %rs3;
$L__BB0_16:
	add.s64 	%rd24, %rd56, %rd8;
	setp.gt.u64 	%p9, %rd24, 1;
	@%p9 bra 	$L__BB0_18;
	add.s64 	%rd47, %rd1, %rd24;
	mov.b16 	%rs6, 0;
	st.global.u8 	[%rd47], %rs6;
	bra.uni 	$L__BB0_19;
$L__BB0_18:
	add.s64 	%rd46, %rd1, %rd24;
	mov.b16 	%rs5, 1;
	st.global.u8 	[%rd46], %rs5;
$L__BB0_19:
	add.s64 	%rd48, %rd24, %rd8;
	add.s64 	%rd49, %rd1, %rd48;
	mov.b16 	%rs7, 1;
	st.global.u8 	[%rd49], %rs7;
	add.s64 	%rd50, %rd49, %rd8;
	st.global.u8 	[%rd50], %rs7;
	add.s64 	%rd56, %rd48, %rd51;
	setp.le.s64 	%p10, %rd56, %rd26;
	@%p10 bra 	$L__BB0_13;
$L__BB0_20:
	ret;

}
	// .globl	_Z12sieve_kernelPcli
.visible .entry _Z12sieve_kernelPcli(
	.param .u64 .ptr .align 1 _Z12sieve_kernelPcli_param_0,
	.param .u64 _Z12sieve_kernelPcli_param_1,
	.param .u32 _Z12sieve_kernelPcli_param_2
)
{
	.reg .pred 	%p<8>;
	.reg .b16 	%rs<3>;
	.reg .b32 	%r<9>;
	.reg .b64 	%rd<59>;

	ld.param.u64 	%rd28, [_Z12sieve_kernelPcli_param_0];
	ld.param.u64 	%rd27, [_Z12sieve_kernelPcli_param_1];
	ld.param.s32 	%rd6, [_Z12sieve_kernelPcli_param_2];
	cvta.to.global.u64 	%rd1, %rd28;
	mov.u32 	%r2, %ctaid.x;
	cvt.u64.u32 	%rd2, %r2;
	mov.u32 	%r3, %ntid.x;
	cvt.u64.u32 	%rd3, %r3;
	mul.wide.u32 	%rd4, %r2, %r3;
	mov.u32 	%r1, %tid.x;
	mov.u32 	%r4, %nctaid.x;
	cvt.u64.u32 	%rd5, %r4;
	mul.wide.u32 	%rd29, %r4, %r3;
	add.s32 	%r5, %r1, 2;
	cvt.u64.u32 	%rd30, %r5;
	add.s64 	%rd31, %rd4, %rd30;
	mul.lo.s64 	%rd58, %rd31, %rd6;
	mul.lo.s64 	%rd8, %rd29, %rd6;
	setp.gt.s64 	%p1, %rd58, %rd27;
	@%p1 bra 	$L__BB1_11;
	add.s64 	%rd32, %rd5, %rd2;
	cvt.u64.u32 	%rd9, %r1;
	mad.lo.s64 	%rd33, %rd32, %rd3, %rd9;
	add.s64 	%rd34, %rd33, 2;
	mul.lo.s64 	%rd35, %rd34, %rd6;
	add.s64 	%rd36, %rd27, 1;
	max.s64 	%rd37, %rd35, %rd36;
	sub.s64 	%rd38, %rd37, %rd35;
	setp.ne.s64 	%p2, %rd38, 0;
	selp.u64 	%rd10, 1, 0, %p2;
	selp.s64 	%rd39, -1, 0, %p2;
	add.s64 	%rd11, %rd38, %rd39;
	max.u64 	%rd12, %rd8, 1;
	or.b64  	%rd40, %rd11, %rd12;
	and.b64  	%rd41, %rd40, -4294967296;
	setp.ne.s64 	%p3, %rd41, 0;
	@%p3 bra 	$L__BB1_3;
	cvt.u32.u64 	%r6, %rd12;
	cvt.u32.u64 	%r7, %rd11;
	div.u32 	%r8, %r7, %r6;
	cvt.u64.u32 	%rd54, %r8;
	bra.uni 	$L__BB1_4;
$L__BB1_3:
	div.u64 	%rd54, %rd11, %rd12;
$L__BB1_4:
	add.s64 	%rd16, %rd54, %rd10;
	and.b64  	%rd42, %rd16, 3;
	setp.eq.s64 	%p4, %rd42, 3;
	@%p4 bra 	$L__BB1_8;
	add.s64 	%rd17, %rd1, %rd58;
	add.s64 	%rd44, %rd16, 1;
	and.b64  	%rd45, %rd44, 3;
	neg.s64 	%rd55, %rd45;
	mov.b64 	%rd56, 0;
$L__BB1_6:
	.pragma "nounroll";
	add.s64 	%rd46, %rd17, %rd56;
	mov.b16 	%rs1, 0;
	st.global.u8 	[%rd46], %rs1;
	add.s64 	%rd56, %rd56, %rd8;
	add.s64 	%rd55, %rd55, 1;
	setp.ne.s64 	%p5, %rd55, 0;
	@%p5 bra 	$L__BB1_6;
	add.s64 	%rd47, %rd4, %rd9;
	add.s64 	%rd48, %rd47, 2;
	mad.lo.s64 	%rd58, %rd48, %rd6, %rd56;
$L__BB1_8:
	setp.lt.u64 	%p6, %rd16, 3;
	@%p6 bra 	$L__BB1_11;
	shl.b64 	%rd53, %rd8, 2;
$L__BB1_10:
	add.s64 	%rd49, %rd1, %rd58;
	mov.b16 	%rs2, 0;
	st.global.u8 	[%rd49], %rs2;
	add.s64 	%rd50, %rd49, %rd8;
	st.global.u8 	[%rd50], %rs2;
	add.s64 	%rd51, %rd50, %rd8;
	st.global.u8 	[%rd51], %rs2;
	add.s64 	%rd52, %rd51, %rd8;
	st.global.u8 	[%rd52], %rs2;
	add.s64 	%rd58, %rd53, %rd58;
	setp.le.s64 	%p7, %rd58, %rd27;
	@%p7 bra 	$L__BB1_10;
$L__BB1_11:
	ret;

}


// ===== COMPILED SASS (sm_100) =====

	.target	sm_100

	.elftype	@"ET_EXEC"


//--------------------- .note.nv.tkinfo           --------------------------
	.section	.note.nv.tkinfo,"",@"SHT_NOTE"
	.sectionflags	@"SHF_NOTE_NV_TKINFO"
	.tkinfo
        /*0018*/ 	.word	0x00000002
        /*0030*/ 	.string	""
        /*0030*/ 	.string	"ptxas"
        /*0030*/ 	.string	"Cuda compilation tools, release 13.0, V13.0.88"
        /*0030*/ 	.string	"Build cuda_13.0.r13.0/compiler.36424714_0"
        /*0030*/ 	.string	"-arch sm_100 -m 64 "



//--------------------- .note.nv.cuinfo           --------------------------
	.section	.note.nv.cuinfo,"",@"SHT_NOTE"
	.sectionflags	@"SHF_NOTE_NV_CUINFO"
        /*0018*/ 	.short	0x0002
        /*001a*/ 	.short	0x0064
        /*001c*/ 	.short	0x0082
	.zero		2


//--------------------- .nv.info                  --------------------------
	.section	.nv.info,"",@"SHT_CUDA_INFO"
	.align	4


	//----- nvinfo : EIATTR_REGCOUNT
	.align		4
        /*0000*/ 	.byte	0x04, 0x2f
        /*0002*/ 	.short	(.L_1 - .L_0)
	.align		4
.L_0:
        /*0004*/ 	.word	index@(_Z11init_kernelPcl)
        /*0008*/ 	.word	0x0000001c


	//----- nvinfo : EIATTR_FRAME_SIZE
	.align		4
.L_1:
        /*000c*/ 	.byte	0x04, 0x11
        /*000e*/ 	.short	(.L_3 - .L_2)
	.align		4
.L_2:
        /*0010*/ 	.word	index@($__internal_1_$__cuda_sm20_div_u64)
        /*0014*/ 	.word	0x00000000


	//----- nvinfo : EIATTR_FRAME_SIZE
	.align		4
.L_3:
        /*0018*/ 	.byte	0x04, 0x11
        /*001a*/ 	.short	(.L_5 - .L_4)
	.align		4
.L_4:
        /*001c*/ 	.word	index@(_Z11init_kernelPcl)
        /*0020*/ 	.word	0x00000000


	//----- nvinfo : EIATTR_REGCOUNT
	.align		4
.L_5:
        /*0024*/ 	.byte	0x04, 0x2f
        /*0026*/ 	.short	(.L_7 - .L_6)
	.align		4
.L_6:
        /*0028*/ 	.word	index@(_Z12sieve_kernelPcli)
        /*002c*/ 	.word	0x0000001c


	//----- nvinfo : EIATTR_FRAME_SIZE
	.align		4
.L_7:
        /*0030*/ 	.byte	0x04, 0x11
        /*0032*/ 	.short	(.L_9 - .L_8)
	.align		4
.L_8:
        /*0034*/ 	.word	index@($__internal_0_$__cuda_sm20_div_u64)
        /*0038*/ 	.word	0x00000000


	//----- nvinfo : EIATTR_FRAME_SIZE
	.align		4
.L_9:
        /*003c*/ 	.byte	0x04, 0x11
        /*003e*/ 	.short	(.L_11 - .L_10)
	.align		4
.L_10:
        /*0040*/ 	.word	index@(_Z12sieve_kernelPcli)
        /*0044*/ 	.word	0x00000000


	//----- nvinfo : EIATTR_MIN_STACK_SIZE
	.align		4
.L_11:
        /*0048*/ 	.byte	0x04, 0x12
        /*004a*/ 	.short	(.L_13 - .L_12)
	.align		4
.L_12:
        /*004c*/ 	.word	index@(_Z12sieve_kernelPcli)
        /*0050*/ 	.word	0x00000000


	//----- nvinfo : EIATTR_MIN_STACK_SIZE
	.align		4
.L_13:
        /*0054*/ 	.byte	0x04, 0x12
        /*0056*/ 	.short	(.L_15 - .L_14)
	.align		4
.L_14:
        /*0058*/ 	.word	index@(_Z11init_kernelPcl)
        /*005c*/ 	.word	0x00000000
.L_15:


//--------------------- .nv.compat                --------------------------
	.section	.nv.compat,"",@"SHT_CUDA_COMPAT_INFO"
	.align	4
        /*0000*/ 	.byte	0x02, 0x09, 0x00, 0x00, 0x02, 0x02, 0x01, 0x00, 0x02, 0x05, 0x05, 0x00, 0x03, 0x07, 0x01, 0x01
        /*0010*/ 	.byte	0x02, 0x03, 0x00, 0x00, 0x02, 0x06, 0x01, 0x00, 0x04, 0x0b, 0x08, 0x00, 0x09, 0x00, 0x00, 0x00
        /*0020*/ 	.byte	0x00, 0x00, 0x00, 0x00


//--------------------- .nv.info._Z12sieve_kernelPcli --------------------------
	.section	.nv.info._Z12sieve_kernelPcli,"",@"SHT_CUDA_INFO"
	.sectionflags	@""
	.align	4


	//----- nvinfo : EIATTR_CUDA_API_VERSION
	.align		4
        /*0000*/ 	.byte	0x04, 0x37
        /*0002*/ 	.short	(.L_17 - .L_16)
.L_16:
        /*0004*/ 	.word	0x00000082


	//----- nvinfo : EIATTR_KPARAM_INFO
	.align		4
.L_17:
        /*0008*/ 	.byte	0x04, 0x17
        /*000a*/ 	.short	(.L_19 - .L_18)
.L_18:
        /*000c*/ 	.word	0x00000000
        /*0010*/ 	.short	0x0002
        /*0012*/ 	.short	0x0010
        /*0014*/ 	.byte	0x00, 0xf0, 0x11, 0x00


	//----- nvinfo : EIATTR_KPARAM_INFO
	.align		4
.L_19:
        /*0018*/ 	.byte	0x04, 0x17
        /*001a*/ 	.short	(.L_21 - .L_20)
.L_20:
        /*001c*/ 	.word	0x00000000
        /*0020*/ 	.short	0x0001
        /*0022*/ 	.short	0x0008
        /*0024*/ 	.byte	0x00, 0xf0, 0x21, 0x00


	//----- nvinfo : EIATTR_KPARAM_INFO
	.align		4
.L_21:
        /*0028*/ 	.byte	0x04, 0x17
        /*002a*/ 	.short	(.L_23 - .L_22)
.L_22:
        /*002c*/ 	.word	0x00000000
        /*0030*/ 	.short	0x0000
        /*0032*/ 	.short	0x0000
        /*0034*/ 	.byte	0x00, 0xf5, 0x21, 0x00


	//----- nvinfo : EIATTR_SPARSE_MMA_MASK
	.align		4
.L_23:
        /*0038*/ 	.byte	0x03, 0x50
        /*003a*/ 	.short	0x0000


	//----- nvinfo : EIATTR_MAXREG_COUNT
	.align		4
        /*003c*/ 	.byte	0x03, 0x1b
        /*003e*/ 	.short	0x00ff


	//----- nvinfo : EIATTR_MERCURY_ISA_VERSION
	.align		4
        /*0040*/ 	.byte	0x03, 0x5f
        /*0042*/ 	.short	0x0101


	//----- nvinfo : EIATTR_VRC_CTA_INIT_COUNT
	.align		4
        /*0044*/ 	.byte	0x02, 0x4a
	.zero		1
	.zero		1


	//----- nvinfo : EIATTR_EXIT_INSTR_OFFSETS
	.align		4
        /*0048*/ 	.byte	0x04, 0x1c
        /*004a*/ 	.short	(.L_25 - .L_24)


	//   ....[0]....
.L_24:
        /*004c*/ 	.word	0x00000150


	//   ....[1]....
        /*0050*/ 	.word	0x000007b0


	//   ....[2]....
        /*0054*/ 	.word	0x000008f0


	//----- nvinfo : EIATTR_CRS_STACK_SIZE
	.align		4
.L_25:
        /*0058*/ 	.byte	0x04, 0x1e
        /*005a*/ 	.short	(.L_27 - .L_26)
.L_26:
        /*005c*/ 	.word	0x00000000


	//----- nvinfo : EIATTR_CBANK_PARAM_SIZE
	.align		4
.L_27:
        /*0060*/ 	.byte	0x03, 0x19
        /*0062*/ 	.short	0x0014


	//----- nvinfo : EIATTR_PARAM_CBANK
	.align		4
        /*0064*/ 	.byte	0x04, 0x0a
        /*0066*/ 	.short	(.L_29 - .L_28)
	.align		4
.L_28:
        /*0068*/ 	.word	index@(.nv.constant0._Z12sieve_kernelPcli)
        /*006c*/ 	.short	0x0380
        /*006e*/ 	.short	0x0014


	//----- nvinfo : EIATTR_SW_WAR
	.align		4
.L_29:
        /*0070*/ 	.byte	0x04, 0x36
        /*0072*/ 	.short	(.L_31 - .L_30)
.L_30:
        /*0074*/ 	.word	0x00000008
.L_31:


//--------------------- .nv.info._Z11init_kernelPcl --------------------------
	.section	.nv.info._Z11init_kernelPcl,"",@"SHT_CUDA_INFO"
	.sectionflags	@""
	.align	4


	//----- nvinfo : EIATTR_CUDA_API_VERSION
	.align		4
        /*0000*/ 	.byte	0x04, 0x37
        /*0002*/ 	.short	(.L_33 - .L_32)
.L_32:
        /*0004*/ 	.word	0x00000082


	//----- nvinfo : EIATTR_KPARAM_INFO
	.align		4
.L_33:
        /*0008*/ 	.byte	0x04, 0x17
        /*000a*/ 	.short	(.L_35 - .L_34)
.L_34:
        /*000c*/ 	.word	0x00000000
        /*0010*/ 	.short	0x0001
        /*0012*/ 	.short	0x0008
        /*0014*/ 	.byte	0x00, 0xf0, 0x21, 0x00


	//----- nvinfo : EIATTR_KPARAM_INFO
	.align		4
.L_35:
        /*0018*/ 	.byte	0x04, 0x17
        /*001a*/ 	.short	(.L_37 - .L_36)
.L_36:
        /*001c*/ 	.word	0x00000000
        /*0020*/ 	.short	0x0000
        /*0022*/ 	.short	0x0000
        /*0024*/ 	.byte	0x00, 0xf5, 0x21, 0x00


	//----- nvinfo : EIATTR_SPARSE_MMA_MASK
	.align		4
.L_37:
        /*0028*/ 	.byte	0x03, 0x50
        /*002a*/ 	.short	0x0000


	//----- nvinfo : EIATTR_MAXREG_COUNT
	.align		4
        /*002c*/ 	.byte	0x03, 0x1b
        /*002e*/ 	.short	0x00ff


	//----- nvinfo : EIATTR_MERCURY_ISA_VERSION
	.align		4
        /*0030*/ 	.byte	0x03, 0x5f
        /*0032*/ 	.short	0x0101


	//----- nvinfo : EIATTR_VRC_CTA_INIT_COUNT
	.align		4
        /*0034*/ 	.byte	0x02, 0x4a
	.zero		1
	.zero		1


	//----- nvinfo : EIATTR_EXIT_INSTR_OFFSETS
	.align		4
        /*0038*/ 	.byte	0x04, 0x1c
        /*003a*/ 	.short	(.L_39 - .L_38)


	//   ....[0]....
.L_38:
        /*003c*/ 	.word	0x000000b0


	//   ....[1]....
        /*0040*/ 	.word	0x00000670


	//   ....[2]....
        /*0044*/ 	.word	0x000008f0


	//----- nvinfo : EIATTR_CRS_STACK_SIZE
	.align		4
.L_39:
        /*0048*/ 	.byte	0x04, 0x1e
        /*004a*/ 	.short	(.L_41 - .L_40)
.L_40:
        /*004c*/ 	.word	0x00000000


	//----- nvinfo : EIATTR_CBANK_PARAM_SIZE
	.align		4
.L_41:
        /*0050*/ 	.byte	0x03, 0x19
        /*0052*/ 	.short	0x0010


	//----- nvinfo : EIATTR_PARAM_CBANK
	.align		4
        /*0054*/ 	.byte	0x04, 0x0a
        /*0056*/ 	.short	(.L_43 - .L_42)
	.align		4
.L_42:
        /*0058*/ 	.word	index@(.nv.constant0._Z11init_kernelPcl)
        /*005c*/ 	.short	0x0380
        /*005e*/ 	.short	0x0010


	//----- nvinfo : EIATTR_SW_WAR
	.align		4
.L_43:
        /*0060*/ 	.byte	0x04, 0x36
        /*0062*/ 	.short	(.L_45 - .L_44)
.L_44:
        /*0064*/ 	.word	0x00000008
.L_45:


//--------------------- .nv.callgraph             --------------------------
	.section	.nv.callgraph,"",@"SHT_CUDA_CALLGRAPH"
	.align	4
	.sectionentsize	8
	.align		4
        /*0000*/ 	.word	0x00000000
	.align		4
        /*0004*/ 	.word	0xffffffff
	.align		4
        /*0008*/ 	.word	0x00000000
	.align		4
        /*000c*/ 	.word	0xfffffffe
	.align		4
        /*0010*/ 	.word	0x00000000
	.align		4
        /*0014*/ 	.word	0xfffffffd
	.align		4
        /*0018*/ 	.word	0x00000000
	.align		4
        /*001c*/ 	.word	0xfffffffc


//--------------------- .text._Z12sieve_kernelPcli --------------------------
	.section	.text._Z12sieve_kernelPcli,"ax",@progbits
	.align	128
        .global         _Z12sieve_kernelPcli
        .type           _Z12sieve_kernelPcli,@function
        .size           _Z12sieve_kernelPcli,(.L_x_18 - _Z12sieve_kernelPcli)
        .other          _Z12sieve_kernelPcli,@"STO_CUDA_ENTRY STV_DEFAULT"
_Z12sieve_kernelPcli:
.text._Z12sieve_kernelPcli:
[----:B------:R-:W-:Y:S01]  /*0000*/  LDC R1, c[0x0][0x37c] ;  /* 0x0000df00ff017b82 */ /* 0x000fe20000000800 */
[----:B------:R-:W0:Y:S07]  /*0010*/  S2R R2, SR_TID.X ;  /* 0x0000000000027919 */ /* 0x000e2e0000002100 */
[----:B------:R-:W1:Y:S01]  /*0020*/  S2UR UR4, SR_CTAID.X ;  /* 0x00000000000479c3 */ /* 0x000e620000002500 */
[----:B------:R-:W2:Y:S01]  /*0030*/  LDCU UR9, c[0x0][0x390] ;  /* 0x00007200ff0977ac */ /* 0x000ea20008000800 */
[----:B------:R-:W3:Y:S06]  /*0040*/  LDCU.64 UR6, c[0x0][0x388] ;  /* 0x00007100ff0677ac */ /* 0x000eec0008000a00 */
[----:B------:R-:W1:Y:S01]  /*0050*/  LDC R13, c[0x0][0x360] ;  /* 0x0000d800ff0d7b82 */ /* 0x000e620000000800 */
[----:B------:R-:W4:Y:S01]  /*0060*/  LDCU UR5, c[0x0][0x370] ;  /* 0x00006e00ff0577ac */ /* 0x000f220008000800 */
[----:B--2---:R-:W-:Y:S01]  /*0070*/  USHF.R.S32.HI UR8, URZ, 0x1f, UR9 ;  /* 0x0000001fff087899 */ /* 0x004fe20008011409 */
[----:B0-----:R-:W-:-:S02]  /*0080*/  VIADD R7, R2, 0x2 ;  /* 0x0000000202077836 */ /* 0x001fc40000000000 */
[----:B-1----:R-:W-:-:S03]  /*0090*/  IMAD.WIDE.U32 R4, R13, UR4, RZ ;  /* 0x000000040d047c25 */ /* 0x002fc6000f8e00ff */
[----:B------:R-:W-:-:S05]  /*00a0*/  IADD3 R7, P0, PT, R4, R7, RZ ;  /* 0x0000000704077210 */ /* 0x000fca0007f1e0ff */
[----:B------:R-:W-:Y:S02]  /*00b0*/  IMAD.X R0, RZ, RZ, R5, P0 ;  /* 0x000000ffff007224 */ /* 0x000fe400000e0605 */
[----:B------:R-:W-:-:S04]  /*00c0*/  IMAD.WIDE.U32 R8, R7, UR9, RZ ;  /* 0x0000000907087c25 */ /* 0x000fc8000f8e00ff */
[----:B------:R-:W-:Y:S01]  /*00d0*/  IMAD R0, R0, UR9, RZ ;  /* 0x0000000900007c24 */ /* 0x000fe2000f8e02ff */
[----:B---3--:R-:W-:-:S03]  /*00e0*/  ISETP.GT.U32.AND P0, PT, R8, UR6, PT ;  /* 0x0000000608007c0c */ /* 0x008fc6000bf04070 */
[----:B------:R-:W-:-:S04]  /*00f0*/  IMAD R7, R7, UR8, R0 ;  /* 0x0000000807077c24 */ /* 0x000fc8000f8e0200 */
[----:B------:R-:W-:Y:S02]  /*0100*/  IMAD.IADD R12, R9, 0x1, R7 ;  /* 0x00000001090c7824 */ /* 0x000fe400078e0207 */
[----:B----4-:R-:W-:-:S03]  /*0110*/  IMAD.WIDE.U32 R6, R13, UR5, RZ ;  /* 0x000000050d067c25 */ /* 0x010fc6000f8e00ff */
[----:B------:R-:W-:Y:S01]  /*0120*/  ISETP.GT.AND.EX P0, PT, R12, UR7, PT, P0 ;  /* 0x000000070c007c0c */ /* 0x000fe2000bf04300 */
[----:B------:R-:W-:-:S04]  /*0130*/  IMAD R11, R7, UR9, RZ ;  /* 0x00000009070b7c24 */ /* 0x000fc8000f8e02ff */
[----:B------:R-:W-:-:S08]  /*0140*/  IMAD R15, R6, UR8, R11 ;  /* 0x00000008060f7c24 */ /* 0x000fd0000f8e020b */
[----:B------:R-:W-:Y:S05]  /*0150*/  @P0 EXIT ;  /* 0x000000000000094d */ /* 0x000fea0003800000 */
[----:B------:R-:W-:Y:S01]  /*0160*/  UIADD3 UR4, UP0, UPT, UR4, UR5, URZ ;  /* 0x0000000504047290 */ /* 0x000fe2000ff1e0ff */
[----:B------:R-:W-:Y:S01]  /*0170*/  IMAD.MOV.U32 R3, RZ, RZ, RZ ;  /* 0x000000ffff037224 */ /* 0x000fe200078e00ff */
[----:B------:R-:W-:Y:S02]  /*0180*/  BSSY.RECONVERGENT B0, `(.L_x_0) ;  /* 0x0000038000007945 */ /* 0x000fe40003800200 */
[----:B------:R-:W-:Y:S02]  /*0190*/  UIADD3.X UR5, UPT, UPT, URZ, URZ, URZ, UP0, !UPT ;  /* 0x000000ffff057290 */ /* 0x000fe400087fe4ff */
[----:B------:R-:W-:Y:S01]  /*01a0*/  IMAD.WIDE.U32 R10, R13, UR4, R2 ;  /* 0x000000040d0a7c25 */ /* 0x000fe2000f8e0002 */
[----:B------:R-:W-:-:S03]  /*01b0*/  UIADD3 UR4, UP0, UPT, UR6, 0x1, URZ ;  /* 0x0000000106047890 */ /* 0x000fc6000ff1e0ff */
[----:B------:R-:W-:Y:S01]  /*01c0*/  IMAD R13, R13, UR5, RZ ;  /* 0x000000050d0d7c24 */ /* 0x000fe2000f8e02ff */
[----:B------:R-:W-:Y:S01]  /*01d0*/  IADD3 R0, P0, PT, R10, 0x2, RZ ;  /* 0x000000020a007810 */ /* 0x000fe20007f1e0ff */
[----:B------:R-:W-:-:S04]  /*01e0*/  UIADD3.X UR5, UPT, UPT, URZ, UR7, URZ, UP0, !UPT ;  /* 0x00000007ff057290 */ /* 0x000fc800087fe4ff */
[----:B------:R-:W-:-:S04]  /*01f0*/  IMAD.X R10, R11, 0x1, R13, P0 ;  /* 0x000000010b0a7824 */ /* 0x000fc800000e060d */
[----:B------:R-:W-:Y:S02]  /*0200*/  IMAD R7, R10, UR9, RZ ;  /* 0x000000090a077c24 */ /* 0x000fe4000f8e02ff */
[----:B------:R-:W-:-:S04]  /*0210*/  IMAD.WIDE.U32 R10, R0, UR9, RZ ;  /* 0x00000009000a7c25 */ /* 0x000fc8000f8e00ff */
[----:B------:R-:W-:Y:S01]  /*0220*/  IMAD R7, R0, UR8, R7 ;  /* 0x0000000800077c24 */ /* 0x000fe2000f8e0207 */
[----:B------:R-:W-:-:S04]  /*0230*/  ISETP.GT.U32.AND P0, PT, R10, UR4, PT ;  /* 0x000000040a007c0c */ /* 0x000fc8000bf04070 */
[----:B------:R-:W-:Y:S01]  /*0240*/  IADD3 R0, PT, PT, R11, R7, RZ ;  /* 0x000000070b007210 */ /* 0x000fe20007ffe0ff */
[----:B------:R-:W-:-:S03]  /*0250*/  IMAD.WIDE.U32 R6, R6, UR9, RZ ;  /* 0x0000000906067c25 */ /* 0x000fc6000f8e00ff */
[----:B------:R-:W-:Y:S01]  /*0260*/  ISETP.GT.AND.EX P0, PT, R0, UR5, PT, P0 ;  /* 0x0000000500007c0c */ /* 0x000fe2000bf04300 */
[----:B------:R-:W-:Y:S01]  /*0270*/  IMAD.IADD R13, R7, 0x1, R15 ;  /* 0x00000001070d7824 */ /* 0x000fe200078e020f */
[----:B------:R-:W-:Y:S02]  /*0280*/  ISETP.GT.U32.AND P1, PT, R6, 0x1, PT ;  /* 0x000000010600780c */ /* 0x000fe40003f24070 */
[----:B------:R-:W-:Y:S02]  /*0290*/  SEL R11, R10, UR4, P0 ;  /* 0x000000040a0b7c07 */ /* 0x000fe40008000000 */
[----:B------:R-:W-:Y:S02]  /*02a0*/  SEL R9, R0, UR5, P0 ;  /* 0x0000000500097c07 */ /* 0x000fe40008000000 */
[----:B------:R-:W-:Y:S02]  /*02b0*/  IADD3 R11, P0, PT, R11, -R10, RZ ;  /* 0x8000000a0b0b7210 */ /* 0x000fe40007f1e0ff */
[----:B------:R-:W-:-:S03]  /*02c0*/  ISETP.GT.U32.AND.EX P1, PT, R13, RZ, PT, P1 ;  /* 0x000000ff0d00720c */ /* 0x000fc60003f24110 */
[----:B------:R-:W-:Y:S01]  /*02d0*/  IMAD.X R9, R9, 0x1, ~R0, P0 ;  /* 0x0000000109097824 */ /* 0x000fe200000e0e00 */
[----:B------:R-:W-:Y:S02]  /*02e0*/  ISETP.NE.U32.AND P0, PT, R11, RZ, PT ;  /* 0x000000ff0b00720c */ /* 0x000fe40003f05070 */
[----:B------:R-:W-:Y:S02]  /*02f0*/  SEL R15, R13, RZ, P1 ;  /* 0x000000ff0d0f7207 */ /* 0x000fe40000800000 */
[----:B------:R-:W-:Y:S02]  /*0300*/  ISETP.NE.AND.EX P0, PT, R9, RZ, PT, P0 ;  /* 0x000000ff0900720c */ /* 0x000fe40003f05300 */
[----:B------:R-:W-:Y:S02]  /*0310*/  SEL R17, R6, 0x1, P1 ;  /* 0x0000000106117807 */ /* 0x000fe40000800000 */
[----:B------:R-:W-:Y:S02]  /*0320*/  SEL R20, RZ, 0xffffffff, !P0 ;  /* 0xffffffffff147807 */ /* 0x000fe40004000000 */
[----:B------:R-:W-:-:S02]  /*0330*/  SEL R14, RZ, 0x1, !P0 ;  /* 0x00000001ff0e7807 */ /* 0x000fc40004000000 */
[----:B------:R-:W-:-:S05]  /*0340*/  IADD3 R18, P2, PT, R20, R11, RZ ;  /* 0x0000000b14127210 */ /* 0x000fca0007f5e0ff */
[----:B------:R-:W-:-:S05]  /*0350*/  IMAD.X R20, R20, 0x1, R9, P2 ;  /* 0x0000000114147824 */ /* 0x000fca00010e0609 */
[----:B------:R-:W-:-:S04]  /*0360*/  LOP3.LUT R0, R20, R15, RZ, 0xfc, !PT ;  /* 0x0000000f14007212 */ /* 0x000fc800078efcff */
[----:B------:R-:W-:Y:S01]  /*0370*/  ISETP.NE.U32.AND P2, PT, R0, RZ, PT ;  /* 0x000000ff0000720c */ /* 0x000fe20003f45070 */
[----:B------:R-:W-:-:S12]  /*0380*/  IMAD.MOV.U32 R0, RZ, RZ, R8 ;  /* 0x000000ffff007224 */ /* 0x000fd800078e0008 */
[----:B------:R-:W-:Y:S05]  /*0390*/  @P2 BRA `(.L_x_1) ;  /* 0x0000000000502947 */ /* 0x000fea0003800000 */
[----:B------:R-:W0:Y:S01]  /*03a0*/  I2F.U32.RP R10, R17 ;  /* 0x00000011000a7306 */ /* 0x000e220000209000 */
[----:B------:R-:W-:-:S07]  /*03b0*/  ISETP.NE.U32.AND P2, PT, R17, RZ, PT ;  /* 0x000000ff1100720c */ /* 0x000fce0003f45070 */
[----:B0-----:R-:W0:Y:S02]  /*03c0*/  MUFU.RCP R10, R10 ;  /* 0x0000000a000a7308 */ /* 0x001e240000001000 */
[----:B0-----:R-:W-:-:S06]  /*03d0*/  IADD3 R8, PT, PT, R10, 0xffffffe, RZ ;  /* 0x0ffffffe0a087810 */ /* 0x001fcc0007ffe0ff */
[----:B------:R0:W1:Y:S02]  /*03e0*/  F2I.FTZ.U32.TRUNC.NTZ R9, R8 ;  /* 0x0000000800097305 */ /* 0x000064000021f000 */
[----:B0-----:R-:W-:Y:S02]  /*03f0*/  IMAD.MOV.U32 R8, RZ, RZ, RZ ;  /* 0x000000ffff087224 */ /* 0x001fe400078e00ff */
[----:B-1----:R-:W-:-:S04]  /*0400*/  IMAD.MOV R16, RZ, RZ, -R9 ;  /* 0x000000ffff107224 */ /* 0x002fc800078e0a09 */
[----:B------:R-:W-:-:S04]  /*0410*/  IMAD R11, R16, R17, RZ ;  /* 0x00000011100b7224 */ /* 0x000fc800078e02ff */
[----:B------:R-:W-:-:S06]  /*0420*/  IMAD.HI.U32 R9, R9, R11, R8 ;  /* 0x0000000b09097227 */ /* 0x000fcc00078e0008 */
[----:B------:R-:W-:-:S04]  /*0430*/  IMAD.HI.U32 R8, R9, R18, RZ ;  /* 0x0000001209087227 */ /* 0x000fc800078e00ff */
[----:B------:R-:W-:-:S04]  /*0440*/  IMAD.MOV R9, RZ, RZ, -R8 ;  /* 0x000000ffff097224 */ /* 0x000fc800078e0a08 */
[----:B------:R-:W-:Y:S02]  /*0450*/  IMAD R18, R17, R9, R18 ;  /* 0x0000000911127224 */ /* 0x000fe400078e0212 */
[----:B------:R-:W-:-:S03]  /*0460*/  IMAD.MOV.U32 R9, RZ, RZ, RZ ;  /* 0x000000ffff097224 */ /* 0x000fc600078e00ff */
[----:B------:R-:W-:-:S13]  /*0470*/  ISETP.GE.U32.AND P0, PT, R18, R17, PT ;  /* 0x000000111200720c */ /* 0x000fda0003f06070 */
[----:B------:R-:W-:Y:S01]  /*0480*/  @P0 IMAD.IADD R18, R18, 0x1, -R17 ;  /* 0x0000000112120824 */ /* 0x000fe200078e0a11 */
[----:B------:R-:W-:-:S04]  /*0490*/  @P0 IADD3 R8, PT, PT, R8, 0x1, RZ ;  /* 0x0000000108080810 */ /* 0x000fc80007ffe0ff */
[----:B------:R-:W-:-:S13]  /*04a0*/  ISETP.GE.U32.AND P1, PT, R18, R17, PT ;  /* 0x000000111200720c */ /* 0x000fda0003f26070 */
[----:B------:R-:W-:Y:S01]  /*04b0*/  @P1 VIADD R8, R8, 0x1 ;  /* 0x0000000108081836 */ /* 0x000fe20000000000 */
[----:B------:R-:W-:Y:S01]  /*04c0*/  @!P2 LOP3.LUT R8, RZ, R17, RZ, 0x33, !PT ;  /* 0x00000011ff08a212 */ /* 0x000fe200078e33ff */
[----:B------:R-:W-:Y:S06]  /*04d0*/  BRA `(.L_x_2) ;  /* 0x0000000000087947 */ /* 0x000fec0003800000 */
.L_x_1:
[----:B------:R-:W-:-:S07]  /*04e0*/  MOV R16, 0x500 ;  /* 0x0000050000107802 */ /* 0x000fce0000000f00 */
[----:B------:R-:W-:Y:S05]  /*04f0*/  CALL.REL.NOINC `($__internal_0_$__cuda_sm20_div_u64) ;  /* 0x0000000400007944 */ /* 0x000fea0003c00000 */
.L_x_2:
[----:B------:R-:W-:Y:S05]  /*0500*/  BSYNC.RECONVERGENT B0 ;  /* 0x0000000000007941 */ /* 0x000fea0003800200 */
.L_x_0:
[----:B------:R-:W-:Y:S01]  /*0510*/  IADD3 R14, P1, PT, R8, R14, RZ ;  /* 0x0000000e080e7210 */ /* 0x000fe20007f3e0ff */
[----:B------:R-:W0:Y:S01]  /*0520*/  LDCU.64 UR4, c[0x0][0x358] ;  /* 0x00006b00ff0477ac */ /* 0x000e220008000a00 */
[----:B------:R-:W-:Y:S02]  /*0530*/  BSSY.RECONVERGENT B0, `(.L_x_3) ;  /* 0x0000025000007945 */ /* 0x000fe40003800200 */
[----:B------:R-:W-:Y:S01]  /*0540*/  LOP3.LUT R8, R14, 0x3, RZ, 0xc0, !PT ;  /* 0x000000030e087812 */ /* 0x000fe200078ec0ff */
[----:B------:R-:W-:-:S03]  /*0550*/  IMAD.X R15, RZ, RZ, R9, P1 ;  /* 0x000000ffff0f7224 */ /* 0x000fc600008e0609 */
[----:B------:R-:W-:-:S04]  /*0560*/  ISETP.NE.U32.AND P0, PT, R8, 0x3, PT ;  /* 0x000000030800780c */ /* 0x000fc80003f05070 */
[----:B------:R-:W-:-:S13]  /*0570*/  ISETP.NE.AND.EX P0, PT, RZ, RZ, PT, P0 ;  /* 0x000000ffff00720c */ /* 0x000fda0003f05300 */
[----:B0-----:R-:W-:Y:S05]  /*0580*/  @!P0 BRA `(.L_x_4) ;  /* 0x00000000007c8947 */ /* 0x001fea0003800000 */
[----:B------:R-:W0:Y:S01]  /*0590*/  LDCU.64 UR6, c[0x0][0x380] ;  /* 0x00007000ff0677ac */ /* 0x000e220008000a00 */
[----:B------:R-:W-:Y:S02]  /*05a0*/  VIADD R10, R14, 0x1 ;  /* 0x000000010e0a7836 */ /* 0x000fe40000000000 */
[----:B------:R-:W-:Y:S01]  /*05b0*/  HFMA2 R11, -RZ, RZ, 0, 0 ;  /* 0x00000000ff0b7431 */ /* 0x000fe200000001ff */
[----:B------:R-:W-:Y:S02]  /*05c0*/  BSSY.RECONVERGENT B1, `(.L_x_5) ;  /* 0x0000011000017945 */ /* 0x000fe40003800200 */
[----:B------:R-:W-:-:S04]  /*05d0*/  LOP3.LUT R10, R10, 0x3, RZ, 0xc0, !PT ;  /* 0x000000030a0a7812 */ /* 0x000fc800078ec0ff */
[----:B------:R-:W-:Y:S02]  /*05e0*/  IADD3 R10, P1, PT, RZ, -R10, RZ ;  /* 0x8000000aff0a7210 */ /* 0x000fe40007f3e0ff */
[----:B0-----:R-:W-:Y:S01]  /*05f0*/  IADD3 R16, P0, PT, R0, UR6, RZ ;  /* 0x0000000600107c10 */ /* 0x001fe2000ff1e0ff */
[----:B------:R-:W-:-:S03]  /*0600*/  IMAD.MOV.U32 R0, RZ, RZ, RZ ;  /* 0x000000ffff007224 */ /* 0x000fc600078e00ff */
[----:B------:R-:W-:Y:S01]  /*0610*/  IADD3.X R17, PT, PT, R12, UR7, RZ, P0, !PT ;  /* 0x000000070c117c10 */ /* 0x000fe200087fe4ff */
[----:B------:R-:W-:-:S08]  /*0620*/  IMAD.X R12, RZ, RZ, -0x1, P1 ;  /* 0xffffffffff0c7424 */ /* 0x000fd000008e06ff */
.L_x_6:
[C---:B------:R-:W-:Y:S02]  /*0630*/  IADD3 R8, P0, PT, R11.reuse, R16, RZ ;  /* 0x000000100b087210 */ /* 0x040fe40007f1e0ff */
[----:B------:R-:W-:-:S03]  /*0640*/  IADD3 R11, P1, PT, R11, R6, RZ ;  /* 0x000000060b0b7210 */ /* 0x000fc60007f3e0ff */
[----:B------:R-:W-:Y:S01]  /*0650*/  IMAD.X R9, R0, 0x1, R17, P0 ;  /* 0x0000000100097824 */ /* 0x000fe200000e0611 */
[----:B------:R-:W-:Y:S02]  /*0660*/  IADD3 R10, P0, PT, R10, 0x1, RZ ;  /* 0x000000010a0a7810 */ /* 0x000fe40007f1e0ff */
[----:B------:R-:W-:Y:S02]  /*0670*/  IADD3.X R0, PT, PT, R0, R13, RZ, P1, !PT ;  /* 0x0000000d00007210 */ /* 0x000fe40000ffe4ff */
[----:B------:R0:W-:Y:S01]  /*0680*/  STG.E.U8 desc[UR4][R8.64], RZ ;  /* 0x000000ff08007986 */ /* 0x0001e2000c101104 */
[----:B------:R-:W-:Y:S01]  /*0690*/  IMAD.X R12, RZ, RZ, R12, P0 ;  /* 0x000000ffff0c7224 */ /* 0x000fe200000e060c */
[----:B------:R-:W-:-:S04]  /*06a0*/  ISETP.NE.U32.AND P0, PT, R10, RZ, PT ;  /* 0x000000ff0a00720c */ /* 0x000fc80003f05070 */
[----:B------:R-:W-:-:S13]  /*06b0*/  ISETP.NE.AND.EX P0, PT, R12, RZ, PT, P0 ;  /* 0x000000ff0c00720c */ /* 0x000fda0003f05300 */
[----:B0-----:R-:W-:Y:S05]  /*06c0*/  @P0 BRA `(.L_x_6) ;  /* 0xfffffffc00d80947 */ /* 0x001fea000383ffff */
[----:B------:R-:W-:Y:S05]  /*06d0*/  BSYNC.RECONVERGENT B1 ;  /* 0x0000000000017941 */ /* 0x000fea0003800200 */
.L_x_5:
[----:B------:R-:W0:Y:S01]  /*06e0*/  LDCU UR6, c[0x0][0x390] ;  /* 0x00007200ff0677ac */ /* 0x000e220008000800 */
[----:B------:R-:W-:Y:S01]  /*06f0*/  IADD3 R9, P0, P1, R4, 0x2, R2 ;  /* 0x0000000204097810 */ /* 0x000fe2000791e002 */
[----:B------:R-:W-:Y:S02]  /*0700*/  IMAD.MOV.U32 R2, RZ, RZ, R11 ;  /* 0x000000ffff027224 */ /* 0x000fe400078e000b */
[----:B------:R-:W-:Y:S01]  /*0710*/  IMAD.MOV.U32 R3, RZ, RZ, R0 ;  /* 0x000000ffff037224 */ /* 0x000fe200078e0000 */
[----:B------:R-:W-:-:S05]  /*0720*/  IADD3.X R4, PT, PT, R5, RZ, RZ, P0, P1 ;  /* 0x000000ff05047210 */ /* 0x000fca00007e24ff */
[----:B0-----:R-:W-:Y:S02]  /*0730*/  IMAD R4, R4, UR6, RZ ;  /* 0x0000000604047c24 */ /* 0x001fe4000f8e02ff */
[----:B------:R-:W-:-:S04]  /*0740*/  IMAD.WIDE.U32 R2, R9, UR6, R2 ;  /* 0x0000000609027c25 */ /* 0x000fc8000f8e0002 */
[----:B------:R-:W-:Y:S02]  /*0750*/  IMAD R9, R9, UR8, R4 ;  /* 0x0000000809097c24 */ /* 0x000fe4000f8e0204 */
[----:B------:R-:W-:Y:S02]  /*0760*/  IMAD.MOV.U32 R0, RZ, RZ, R2 ;  /* 0x000000ffff007224 */ /* 0x000fe400078e0002 */
[----:B------:R-:W-:-:S07]  /*0770*/  IMAD.IADD R12, R3, 0x1, R9 ;  /* 0x00000001030c7824 */ /* 0x000fce00078e0209 */
.L_x_4:
[----:B------:R-:W-:Y:S05]  /*0780*/  BSYNC.RECONVERGENT B0 ;  /* 0x0000000000007941 */ /* 0x000fea0003800200 */
.L_x_3:
[----:B------:R-:W-:-:S04]  /*0790*/  ISETP.GE.U32.AND P0, PT, R14, 0x3, PT ;  /* 0x000000030e00780c */ /* 0x000fc80003f06070 */
[----:B------:R-:W-:-:S13]  /*07a0*/  ISETP.GE.U32.AND.EX P0, PT, R15, RZ, PT, P0 ;  /* 0x000000ff0f00720c */ /* 0x000fda0003f06100 */
[----:B------:R-:W-:Y:S05]  /*07b0*/  @!P0 EXIT ;  /* 0x000000000000894d */ /* 0x000fea0003800000 */
[----:B------:R-:W-:Y:S01]  /*07c0*/  SHF.L.U64.HI R15, R6, 0x2, R13 ;  /* 0x00000002060f7819 */ /* 0x000fe2000001020d */
[----:B------:R-:W0:Y:S06]  /*07d0*/  LDCU.128 UR8, c[0x0][0x380] ;  /* 0x00007000ff0877ac */ /* 0x000e2c0008000c00 */
.L_x_7:
[----:B0-----:R-:W-:Y:S02]  /*07e0*/  IADD3 R2, P0, PT, R0, UR8, RZ ;  /* 0x0000000800027c10 */ /* 0x001fe4000ff1e0ff */
[----:B------:R-:W-:Y:S02]  /*07f0*/  LEA R0, P1, R6, R0, 0x2 ;  /* 0x0000000006007211 */ /* 0x000fe400078210ff */
[----:B------:R-:W-:Y:S02]  /*0800*/  IADD3.X R3, PT, PT, R12, UR9, RZ, P0, !PT ;  /* 0x000000090c037c10 */ /* 0x000fe400087fe4ff */
[----:B------:R-:W-:Y:S01]  /*0810*/  IADD3 R4, P0, PT, R2, R6, RZ ;  /* 0x0000000602047210 */ /* 0x000fe20007f1e0ff */
[----:B------:R-:W-:Y:S02]  /*0820*/  IMAD.X R12, R12, 0x1, R15, P1 ;  /* 0x000000010c0c7824 */ /* 0x000fe400008e060f */
[----:B------:R1:W-:Y:S01]  /*0830*/  STG.E.U8 desc[UR4][R2.64], RZ ;  /* 0x000000ff02007986 */ /* 0x0003e2000c101104 */
[----:B------:R-:W-:-:S02]  /*0840*/  IADD3.X R5, PT, PT, R3, R13, RZ, P0, !PT ;  /* 0x0000000d03057210 */ /* 0x000fc400007fe4ff */
[----:B------:R-:W-:-:S03]  /*0850*/  IADD3 R8, P0, PT, R4, R6, RZ ;  /* 0x0000000604087210 */ /* 0x000fc60007f1e0ff */
[----:B------:R1:W-:Y:S02]  /*0860*/  STG.E.U8 desc[UR4][R4.64], RZ ;  /* 0x000000ff04007986 */ /* 0x0003e4000c101104 */
[----:B------:R-:W-:Y:S01]  /*0870*/  IMAD.X R9, R5, 0x1, R13, P0 ;  /* 0x0000000105097824 */ /* 0x000fe200000e060d */
[----:B------:R-:W-:-:S04]  /*0880*/  IADD3 R10, P0, PT, R8, R6, RZ ;  /* 0x00000006080a7210 */ /* 0x000fc80007f1e0ff */
[----:B------:R1:W-:Y:S01]  /*0890*/  STG.E.U8 desc[UR4][R8.64], RZ ;  /* 0x000000ff08007986 */ /* 0x0003e2000c101104 */
[----:B------:R-:W-:Y:S01]  /*08a0*/  IMAD.X R11, R9, 0x1, R13, P0 ;  /* 0x00000001090b7824 */ /* 0x000fe200000e060d */
[----:B------:R-:W-:-:S04]  /*08b0*/  ISETP.GT.U32.AND P0, PT, R0, UR10, PT ;  /* 0x0000000a00007c0c */ /* 0x000fc8000bf04070 */
[----:B------:R1:W-:Y:S01]  /*08c0*/  STG.E.U8 desc[UR4][R10.64], RZ ;  /* 0x000000ff0a007986 */ /* 0x0003e2000c101104 */
[----:B------:R-:W-:-:S13]  /*08d0*/  ISETP.GT.AND.EX P0, PT, R12, UR11, PT, P0 ;  /* 0x0000000b0c007c0c */ /* 0x000fda000bf04300 */
[----:B-1----:R-:W-:Y:S05]  /*08e0*/  @!P0 BRA `(.L_x_7) ;  /* 0xfffffffc00bc8947 */ /* 0x002fea000383ffff */
[----:B------:R-:W-:Y:S05]  /*08f0*/  EXIT ;  /* 0x000000000000794d */ /* 0x000fea0003800000 */
        .weak           $__internal_0_$__cuda_sm20_div_u64
        .type           $__internal_0_$__cuda_sm20_div_u64,@function
        .size           $__internal_0_$__cuda_sm20_div_u64,(.L_x_18 - $__internal_0_$__cuda_sm20_div_u64)
$__internal_0_$__cuda_sm20_div_u64:
[----:B------:R-:W-:Y:S01]  /*0900*/  IMAD.MOV.U32 R22, RZ, RZ, R17 ;  /* 0x000000ffff167224 */ /* 0x000fe200078e0011 */
[----:B------:R-:W-:-:S04]  /*0910*/  MOV R23, R15 ;  /* 0x0000000f00177202 */ /* 0x000fc80000000f00 */
[----:B------:R-:W0:Y:S08]  /*0920*/  I2F.U64.RP R19, R22 ;  /* 0x0000001600137312 */ /* 0x000e300000309000 */
[----:B0-----:R-:W0:Y:S02]  /*0930*/  MUFU.RCP R19, R19 ;  /* 0x0000001300137308 */ /* 0x001e240000001000 */
[----:B0-----:R-:W-:-:S06]  /*0940*/  VIADD R10, R19, 0x1ffffffe ;  /* 0x1ffffffe130a7836 */ /* 0x001fcc0000000000 */
[----:B------:R-:W0:Y:S02]  /*0950*/  F2I.U64.TRUNC R10, R10 ;  /* 0x0000000a000a7311 */ /* 0x000e24000020d800 */
[----:B0-----:R-:W-:-:S04]  /*0960*/  IMAD.WIDE.U32 R8, R10, R17, RZ ;  /* 0x000000110a087225 */ /* 0x001fc800078e00ff */
[----:B------:R-:W-:Y:S01]  /*0970*/  IMAD R9, R10, R15, R9 ;  /* 0x0000000f0a097224 */ /* 0x000fe200078e0209 */
[----:B------:R-:W-:-:S03]  /*0980*/  IADD3 R21, P0, PT, RZ, -R8, RZ ;  /* 0x80000008ff157210 */ /* 0x000fc60007f1e0ff */
[----:B------:R-:W-:Y:S02]  /*0990*/  IMAD R9, R11, R17, R9 ;  /* 0x000000110b097224 */ /* 0x000fe400078e0209 */
[----:B------:R-:W-:-:S04]  /*09a0*/  IMAD.HI.U32 R8, R10, R21, RZ ;  /* 0x000000150a087227 */ /* 0x000fc800078e00ff */
[----:B------:R-:W-:Y:S02]  /*09b0*/  IMAD.X R25, RZ, RZ, ~R9, P0 ;  /* 0x000000ffff197224 */ /* 0x000fe400000e0e09 */
[----:B------:R-:W-:Y:S02]  /*09c0*/  IMAD.MOV.U32 R9, RZ, RZ, R10 ;  /* 0x000000ffff097224 */ /* 0x000fe400078e000a */
[-C--:B------:R-:W-:Y:S02]  /*09d0*/  IMAD R23, R11, R25.reuse, RZ ;  /* 0x000000190b177224 */ /* 0x080fe400078e02ff */
[----:B------:R-:W-:-:S04]  /*09e0*/  IMAD.WIDE.U32 R8, P0, R10, R25, R8 ;  /* 0x000000190a087225 */ /* 0x000fc80007800008 */
[----:B------:R-:W-:-:S04]  /*09f0*/  IMAD.HI.U32 R19, R11, R25, RZ ;  /* 0x000000190b137227 */ /* 0x000fc800078e00ff */
[----:B------:R-:W-:Y:S01]  /*0a00*/  IMAD.HI.U32 R8, P1, R11, R21, R8 ;  /* 0x000000150b087227 */ /* 0x000fe20007820008 */
[----:B------:R-:W-:-:S04]  /*0a10*/  IADD3.X R19, PT, PT, R19, R11, RZ, P0, !PT ;  /* 0x0000000b13137210 */ /* 0x000fc800007fe4ff */
[----:B------:R-:W-:-:S04]  /*0a20*/  IADD3 R9, P2, PT, R23, R8, RZ ;  /* 0x0000000817097210 */ /* 0x000fc80007f5e0ff */
[----:B------:R-:W-:Y:S01]  /*0a30*/  IADD3.X R19, PT, PT, RZ, RZ, R19, P2, P1 ;  /* 0x000000ffff137210 */ /* 0x000fe200017e2413 */
[----:B------:R-:W-:-:S04]  /*0a40*/  IMAD.WIDE.U32 R10, R9, R17, RZ ;  /* 0x00000011090a7225 */ /* 0x000fc800078e00ff */
[----:B------:R-:W-:Y:S01]  /*0a50*/  IMAD R8, R9, R15, R11 ;  /* 0x0000000f09087224 */ /* 0x000fe200078e020b */
[----:B------:R-:W-:-:S03]  /*0a60*/  IADD3 R11, P0, PT, RZ, -R10, RZ ;  /* 0x8000000aff0b7210 */ /* 0x000fc60007f1e0ff */
[----:B------:R-:W-:Y:S02]  /*0a70*/  IMAD R10, R19, R17, R8 ;  /* 0x00000011130a7224 */ /* 0x000fe400078e0208 */
[----:B------:R-:W-:-:S04]  /*0a80*/  IMAD.HI.U32 R8, R9, R11, RZ ;  /* 0x0000000b09087227 */ /* 0x000fc800078e00ff */
[----:B------:R-:W-:-:S04]  /*0a90*/  IMAD.X R10, RZ, RZ, ~R10, P0 ;  /* 0x000000ffff0a7224 */ /* 0x000fc800000e0e0a */
[----:B------:R-:W-:-:S04]  /*0aa0*/  IMAD.WIDE.U32 R8, P0, R9, R10, R8 ;  /* 0x0000000a09087225 */ /* 0x000fc80007800008 */
[C---:B------:R-:W-:Y:S02]  /*0ab0*/  IMAD R21, R19.reuse, R10, RZ ;  /* 0x0000000a13157224 */ /* 0x040fe400078e02ff */
[----:B------:R-:W-:-:S04]  /*0ac0*/  IMAD.HI.U32 R8, P1, R19, R11, R8 ;  /* 0x0000000b13087227 */ /* 0x000fc80007820008 */
[----:B------:R-:W-:Y:S01]  /*0ad0*/  IMAD.HI.U32 R10, R19, R10, RZ ;  /* 0x0000000a130a7227 */ /* 0x000fe200078e00ff */
[----:B------:R-:W-:-:S03]  /*0ae0*/  IADD3 R11, P2, PT, R21, R8, RZ ;  /* 0x00000008150b7210 */ /* 0x000fc60007f5e0ff */
[----:B------:R-:W-:Y:S02]  /*0af0*/  IMAD.X R19, R10, 0x1, R19, P0 ;  /* 0x000000010a137824 */ /* 0x000fe400000e0613 */
[----:B------:R-:W-:-:S03]  /*0b00*/  IMAD.HI.U32 R8, R11, R18, RZ ;  /* 0x000000120b087227 */ /* 0x000fc600078e00ff */
[----:B------:R-:W-:Y:S01]  /*0b10*/  IADD3.X R19, PT, PT, RZ, RZ, R19, P2, P1 ;  /* 0x000000ffff137210 */ /* 0x000fe200017e2413 */
[----:B------:R-:W-:Y:S02]  /*0b20*/  IMAD.MOV.U32 R9, RZ, RZ, RZ ;  /* 0x000000ffff097224 */ /* 0x000fe400078e00ff */
[----:B------:R-:W-:-:S04]  /*0b30*/  IMAD.WIDE.U32 R8, R11, R20, R8 ;  /* 0x000000140b087225 */ /* 0x000fc800078e0008 */
[C---:B------:R-:W-:Y:S02]  /*0b40*/  IMAD R11, R19.reuse, R20, RZ ;  /* 0x00000014130b7224 */ /* 0x040fe400078e02ff */
[----:B------:R-:W-:-:S04]  /*0b50*/  IMAD.HI.U32 R8, P0, R19, R18, R8 ;  /* 0x0000001213087227 */ /* 0x000fc80007800008 */
[----:B------:R-:W-:Y:S01]  /*0b60*/  IMAD.HI.U32 R10, R19, R20, RZ ;  /* 0x00000014130a7227 */ /* 0x000fe200078e00ff */
[----:B------:R-:W-:-:S04]  /*0b70*/  IADD3 R22, P1, PT, R11, R8, RZ ;  /* 0x000000080b167210 */ /* 0x000fc80007f3e0ff */
[----:B------:R-:W-:Y:S01]  /*0b80*/  IADD3.X R10, PT, PT, R10, RZ, RZ, P0, !PT ;  /* 0x000000ff0a0a7210 */ /* 0x000fe200007fe4ff */
[----:B------:R-:W-:-:S04]  /*0b90*/  IMAD.WIDE.U32 R8, R22, R17, RZ ;  /* 0x0000001116087225 */ /* 0x000fc800078e00ff */
[----:B------:R-:W-:Y:S01]  /*0ba0*/  IMAD.X R10, RZ, RZ, R10, P1 ;  /* 0x000000ffff0a7224 */ /* 0x000fe200008e060a */
[----:B------:R-:W-:Y:S01]  /*0bb0*/  IADD3 R24, P1, PT, -R8, R18, RZ ;  /* 0x0000001208187210 */ /* 0x000fe20007f3e1ff */
[----:B------:R-:W-:-:S03]  /*0bc0*/  IMAD R9, R22, R15, R9 ;  /* 0x0000000f16097224 */ /* 0x000fc600078e0209 */
[-C--:B------:R-:W-:Y:S01]  /*0bd0*/  ISETP.GE.U32.AND P0, PT, R24, R17.reuse, PT ;  /* 0x000000111800720c */ /* 0x080fe20003f06070 */
[----:B------:R-:W-:Y:S01]  /*0be0*/  IMAD R9, R10, R17, R9 ;  /* 0x000000110a097224 */ /* 0x000fe200078e0209 */
[----:B------:R-:W-:-:S03]  /*0bf0*/  IADD3 R8, P2, PT, -R17, R24, RZ ;  /* 0x0000001811087210 */ /* 0x000fc60007f5e1ff */
[----:B------:R-:W-:Y:S01]  /*0c00*/  IMAD.X R20, R20, 0x1, ~R9, P1 ;  /* 0x0000000114147824 */ /* 0x000fe200008e0e09 */
[----:B------:R-:W-:-:S03]  /*0c10*/  IADD3 R11, P1, PT, R22, 0x1, RZ ;  /* 0x00000001160b7810 */ /* 0x000fc60007f3e0ff */
[C---:B------:R-:W-:Y:S01]  /*0c20*/  IMAD.X R18, R20.reuse, 0x1, ~R15, P2 ;  /* 0x0000000114127824 */ /* 0x040fe200010e0e0f */
[----:B------:R-:W-:Y:S02]  /*0c30*/  ISETP.GE.U32.AND.EX P0, PT, R20, R15, PT, P0 ;  /* 0x0000000f1400720c */ /* 0x000fe40003f06100 */
[----:B------:R-:W-:Y:S02]  /*0c40*/  IADD3.X R9, PT, PT, RZ, R10, RZ, P1, !PT ;  /* 0x0000000aff097210 */ /* 0x000fe40000ffe4ff */
[----:B------:R-:W-:Y:S02]  /*0c50*/  SEL R8, R8, R24, P0 ;  /* 0x0000001808087207 */ /* 0x000fe40000000000 */
[----:B------:R-:W-:Y:S02]  /*0c60*/  SEL R11, R11, R22, P0 ;  /* 0x000000160b0b7207 */ /* 0x000fe40000000000 */
[----:B------:R-:W-:Y:S02]  /*0c70*/  SEL R18, R18, R20, P0 ;  /* 0x0000001412127207 */ /* 0x000fe40000000000 */
[----:B------:R-:W-:-:S02]  /*0c80*/  SEL R10, R9, R10, P0 ;  /* 0x0000000a090a7207 */ /* 0x000fc40000000000 */
[----:B------:R-:W-:Y:S02]  /*0c90*/  ISETP.GE.U32.AND P0, PT, R8, R17, PT ;  /* 0x000000110800720c */ /* 0x000fe40003f06070 */
[----:B------:R-:W-:Y:S02]  /*0ca0*/  IADD3 R8, P2, PT, R11, 0x1, RZ ;  /* 0x000000010b087810 */ /* 0x000fe40007f5e0ff */
[----:B------:R-:W-:Y:S01]  /*0cb0*/  ISETP.NE.U32.AND P1, PT, R17, RZ, PT ;  /* 0x000000ff1100720c */ /* 0x000fe20003f25070 */
[----:B------:R-:W-:Y:S01]  /*0cc0*/  IMAD.MOV.U32 R17, RZ, RZ, 0x0 ;  /* 0x00000000ff117424 */ /* 0x000fe200078e00ff */
[----:B------:R-:W-:Y:S01]  /*0cd0*/  ISETP.GE.U32.AND.EX P0, PT, R18, R15, PT, P0 ;  /* 0x0000000f1200720c */ /* 0x000fe20003f06100 */
[----:B------:R-:W-:Y:S01]  /*0ce0*/  IMAD.X R9, RZ, RZ, R10, P2 ;  /* 0x000000ffff097224 */ /* 0x000fe200010e060a */
[----:B------:R-:W-:Y:S02]  /*0cf0*/  ISETP.NE.AND.EX P1, PT, R15, RZ, PT, P1 ;  /* 0x000000ff0f00720c */ /* 0x000fe40003f25310 */
[----:B------:R-:W-:-:S02]  /*0d00*/  SEL R8, R8, R11, P0 ;  /* 0x0000000b08087207 */ /* 0x000fc40000000000 */
[----:B------:R-:W-:Y:S02]  /*0d10*/  SEL R9, R9, R10, P0 ;  /* 0x0000000a09097207 */ /* 0x000fe40000000000 */
[----:B------:R-:W-:Y:S02]  /*0d20*/  SEL R8, R8, 0xffffffff, P1 ;  /* 0xffffffff08087807 */ /* 0x000fe40000800000 */
[----:B------:R-:W-:Y:S01]  /*0d30*/  SEL R9, R9, 0xffffffff, P1 ;  /* 0xffffffff09097807 */ /* 0x000fe20000800000 */
[----:B------:R-:W-:Y:S06]  /*0d40*/  RET.REL.NODEC R16 `(_Z12sieve_kernelPcli) ;  /* 0xfffffff010ac7950 */ /* 0x000fec0003c3ffff */
.L_x_8:
[----:B------:R-:W-:-:S00]  /*0d50*/  BRA `(.L_x_8) ;  /* 0xfffffffc00fc7947 */ /* 0x000fc0000383ffff */
[----:B------:R-:W-:-:S00]  /*0d60*/  NOP ;  /* 0x0000000000007918 */ /* 0x000fc00000000000 */
        /* <DEDUP_REMOVED lines=9> */
.L_x_18:


//--------------------- .text._Z11init_kernelPcl  --------------------------
	.section	.text._Z11init_kernelPcl,"ax",@progbits
	.align	128
        .global         _Z11init_kernelPcl
        .type           _Z11init_kernelPcl,@function
        .size           _Z11init_kernelPcl,(.L_x_19 - _Z11init_kernelPcl)
        .other          _Z11init_kernelPcl,@"STO_CUDA_ENTRY STV_DEFAULT"
_Z11init_kernelPcl:
.text._Z11init_kernelPcl:
[----:B------:R-:W-:Y:S01]  /*0000*/  LDC R1, c[0x0][0x37c] ;  /* 0x0000df00ff017b82 */ /* 0x000fe20000000800 */
[----:B------:R-:W0:Y:S07]  /*0010*/  S2R R0, SR_TID.X ;  /* 0x0000000000007919 */ /* 0x000e2e0000002100 */
[----:B------:R-:W1:Y:S01]  /*0020*/  S2UR UR6, SR_CTAID.X ;  /* 0x00000000000679c3 */ /* 0x000e620000002500 */
[----:B------:R-:W1:Y:S01]  /*0030*/  LDCU UR7, c[0x0][0x360] ;  /* 0x00006c00ff0777ac */ /* 0x000e620008000800 */
[----:B------:R-:W2:Y:S06]  /*0040*/  LDCU.64 UR8, c[0x0][0x388] ;  /* 0x00007100ff0877ac */ /* 0x000eac0008000a00 */
[----:B------:R-:W3:Y:S01]  /*0050*/  LDC R4, c[0x0][0x370] ;  /* 0x0000dc00ff047b82 */ /* 0x000ee20000000800 */
[----:B-1----:R-:W-:-:S06]  /*0060*/  UIMAD.WIDE.U32 UR4, UR6, UR7, URZ ;  /* 0x00000007060472a5 */ /* 0x002fcc000f8e00ff */
[----:B0-----:R-:W-:-:S04]  /*0070*/  IADD3 R11, P1, PT, R0, UR4, RZ ;  /* 0x00000004000b7c10 */ /* 0x001fc8000ff3e0ff */
[----:B--2---:R-:W-:Y:S01]  /*0080*/  ISETP.GT.U32.AND P0, PT, R11, UR8, PT ;  /* 0x000000080b007c0c */ /* 0x004fe2000bf04070 */
[----:B------:R-:W-:-:S05]  /*0090*/  IMAD.X R5, RZ, RZ, UR5, P1 ;  /* 0x00000005ff057e24 */ /* 0x000fca00088e06ff */
[----:B------:R-:W-:-:S13]  /*00a0*/  ISETP.GT.AND.EX P0, PT, R5, UR9, PT, P0 ;  /* 0x0000000905007c0c */ /* 0x000fda000bf04300 */
[----:B------:R-:W-:Y:S05]  /*00b0*/  @P0 EXIT ;  /* 0x000000000000094d */ /* 0x000fea0003800000 */
[----:B---3--:R-:W-:Y:S01]  /*00c0*/  IADD3 R9, P0, PT, R4, UR6, RZ ;  /* 0x0000000604097c10 */ /* 0x008fe2000ff1e0ff */
[----:B------:R-:W-:Y:S01]  /*00d0*/  IMAD.MOV.U32 R7, RZ, RZ, RZ ;  /* 0x000000ffff077224 */ /* 0x000fe200078e00ff */
[----:B------:R-:W-:Y:S01]  /*00e0*/  BSSY.RECONVERGENT B0, `(.L_x_9) ;  /* 0x0000032000007945 */ /* 0x000fe20003800200 */
[----:B------:R-:W-:Y:S02]  /*00f0*/  IMAD.MOV.U32 R6, RZ, RZ, R0 ;  /* 0x000000ffff067224 */ /* 0x000fe400078e0000 */
[----:B------:R-:W-:Y:S02]  /*0100*/  IMAD.X R8, RZ, RZ, RZ, P0 ;  /* 0x000000ffff087224 */ /* 0x000fe400000e06ff */
[----:B------:R-:W-:Y:S01]  /*0110*/  IMAD.WIDE.U32 R2, R9, UR7, R6 ;  /* 0x0000000709027c25 */ /* 0x000fe2000f8e0006 */
[----:B------:R-:W-:-:S03]  /*0120*/  IADD3 R9, P1, PT, RZ, -R9, RZ ;  /* 0x80000009ff097210 */ /* 0x000fc60007f3e0ff */
[----:B------:R-:W-:Y:S01]  /*0130*/  IMAD R13, R8, UR7, RZ ;  /* 0x00000007080d7c24 */ /* 0x000fe2000f8e02ff */
[----:B------:R-:W-:Y:S01]  /*0140*/  IADD3 R2, P0, PT, R2, -0x1, RZ ;  /* 0xffffffff02027810 */ /* 0x000fe20007f1e0ff */
[----:B------:R-:W-:-:S03]  /*0150*/  IMAD.X R8, RZ, RZ, ~R8, P1 ;  /* 0x000000ffff087224 */ /* 0x000fc600008e0e08 */
[----:B------:R-:W-:Y:S02]  /*0160*/  IADD3.X R3, PT, PT, R3, -0x1, R13, P0, !PT ;  /* 0xffffffff03037810 */ /* 0x000fe400007fe40d */
[----:B------:R-:W-:-:S04]  /*0170*/  ISETP.GT.U32.AND P0, PT, R2, UR8, PT ;  /* 0x0000000802007c0c */ /* 0x000fc8000bf04070 */
[----:B------:R-:W-:-:S04]  /*0180*/  ISETP.GT.U32.AND.EX P0, PT, R3, UR9, PT, P0 ;  /* 0x0000000903007c0c */ /* 0x000fc8000bf04100 */
[----:B------:R-:W-:Y:S02]  /*0190*/  SEL R2, R2, UR8, P0 ;  /* 0x0000000802027c07 */ /* 0x000fe40008000000 */
[----:B------:R-:W-:-:S03]  /*01a0*/  SEL R3, R3, UR9, P0 ;  /* 0x0000000903037c07 */ /* 0x000fc60008000000 */
[----:B------:R-:W-:-:S04]  /*01b0*/  IMAD.WIDE.U32 R2, R9, UR7, R2 ;  /* 0x0000000709027c25 */ /* 0x000fc8000f8e0002 */
[----:B------:R-:W-:Y:S01]  /*01c0*/  IMAD R9, R8, UR7, RZ ;  /* 0x0000000708097c24 */ /* 0x000fe2000f8e02ff */
[----:B------:R-:W-:-:S05]  /*01d0*/  IADD3 R13, P0, PT, R2, 0x1, RZ ;  /* 0x00000001020d7810 */ /* 0x000fca0007f1e0ff */
[----:B------:R-:W-:Y:S01]  /*01e0*/  IMAD.X R6, R3, 0x1, R9, P0 ;  /* 0x0000000103067824 */ /* 0x000fe200000e0609 */
[----:B------:R-:W-:Y:S01]  /*01f0*/  ISETP.NE.U32.AND P0, PT, R13, R0, PT ;  /* 0x000000000d00720c */ /* 0x000fe20003f05070 */
[----:B------:R-:W-:-:S03]  /*0200*/  IMAD.WIDE.U32 R2, R4, UR7, RZ ;  /* 0x0000000704027c25 */ /* 0x000fc6000f8e00ff */
[----:B------:R-:W-:-:S04]  /*0210*/  ISETP.NE.AND.EX P0, PT, R6, R7, PT, P0 ;  /* 0x000000070600720c */ /* 0x000fc80003f05300 */
[----:B------:R-:W-:-:S04]  /*0220*/  SEL R9, RZ, 0x1, !P0 ;  /* 0x00000001ff097807 */ /* 0x000fc80004000000 */
[----:B------:R-:W-:-:S04]  /*0230*/  IADD3 R13, P0, P1, R13, -R9, -R0 ;  /* 0x800000090d0d7210 */ /* 0x000fc8000791e800 */
[----:B------:R-:W-:-:S04]  /*0240*/  IADD3.X R15, PT, PT, R6, -0x1, ~R7, P0, P1 ;  /* 0xffffffff060f7810 */ /* 0x000fc800007e2c07 */
[----:B------:R-:W-:-:S04]  /*0250*/  LOP3.LUT R4, R15, R3, RZ, 0xfc, !PT ;  /* 0x000000030f047212 */ /* 0x000fc800078efcff */
[----:B------:R-:W-:-:S13]  /*0260*/  ISETP.NE.U32.AND P0, PT, R4, RZ, PT ;  /* 0x000000ff0400720c */ /* 0x000fda0003f05070 */
[----:B------:R-:W-:Y:S05]  /*0270*/  @P0 BRA `(.L_x_10) ;  /* 0x0000000000500947 */ /* 0x000fea0003800000 */
[----:B------:R-:W0:Y:S01]  /*0280*/  I2F.U32.RP R4, R2 ;  /* 0x0000000200047306 */ /* 0x000e220000209000 */
[----:B------:R-:W-:Y:S01]  /*0290*/  IMAD.MOV R17, RZ, RZ, -R2 ;  /* 0x000000ffff117224 */ /* 0x000fe200078e0a02 */
[----:B------:R-:W-:-:S06]  /*02a0*/  ISETP.NE.U32.AND P2, PT, R2, RZ, PT ;  /* 0x000000ff0200720c */ /* 0x000fcc0003f45070 */
[----:B0-----:R-:W0:Y:S02]  /*02b0*/  MUFU.RCP R4, R4 ;  /* 0x0000000400047308 */ /* 0x001e240000001000 */
[----:B0-----:R-:W-:-:S06]  /*02c0*/  VIADD R14, R4, 0xffffffe ;  /* 0x0ffffffe040e7836 */ /* 0x001fcc0000000000 */
[----:B------:R0:W1:Y:S02]  /*02d0*/  F2I.FTZ.U32.TRUNC.NTZ R15, R14 ;  /* 0x0000000e000f7305 */ /* 0x000064000021f000 */
[----:B0-----:R-:W-:Y:S02]  /*02e0*/  IMAD.MOV.U32 R14, RZ, RZ, RZ ;  /* 0x000000ffff0e7224 */ /* 0x001fe400078e00ff */
[----:B-1----:R-:W-:-:S04]  /*02f0*/  IMAD R17, R17, R15, RZ ;  /* 0x0000000f11117224 */ /* 0x002fc800078e02ff */
[----:B------:R-:W-:-:S06]  /*0300*/  IMAD.HI.U32 R6, R15, R17, R14 ;  /* 0x000000110f067227 */ /* 0x000fcc00078e000e */
[----:B------:R-:W-:-:S04]  /*0310*/  IMAD.HI.U32 R12, R6, R13, RZ ;  /* 0x0000000d060c7227 */ /* 0x000fc800078e00ff */
[----:B------:R-:W-:-:S04]  /*0320*/  IMAD.MOV R6, RZ, RZ, -R12 ;  /* 0x000000ffff067224 */ /* 0x000fc800078e0a0c */
[----:B------:R-:W-:-:S05]  /*0330*/  IMAD R13, R2, R6, R13 ;  /* 0x00000006020d7224 */ /* 0x000fca00078e020d */
[----:B------:R-:W-:-:S13]  /*0340*/  ISETP.GE.U32.AND P0, PT, R13, R2, PT ;  /* 0x000000020d00720c */ /* 0x000fda0003f06070 */
[----:B------:R-:W-:Y:S02]  /*0350*/  @P0 IMAD.IADD R13, R13, 0x1, -R2 ;  /* 0x000000010d0d0824 */ /* 0x000fe400078e0a02 */
[----:B------:R-:W-:-:S03]  /*0360*/  @P0 VIADD R12, R12, 0x1 ;  /* 0x000000010c0c0836 */ /* 0x000fc60000000000 */
[----:B------:R-:W-:Y:S01]  /*0370*/  ISETP.GE.U32.AND P1, PT, R13, R2, PT ;  /* 0x000000020d00720c */ /* 0x000fe20003f26070 */
[----:B------:R-:W-:-:S12]  /*0380*/  IMAD.MOV.U32 R13, RZ, RZ, RZ ;  /* 0x000000ffff0d7224 */ /* 0x000fd800078e00ff */
[----:B------:R-:W-:Y:S01]  /*0390*/  @P1 VIADD R12, R12, 0x1 ;  /* 0x000000010c0c1836 */ /* 0x000fe20000000000 */
[----:B------:R-:W-:Y:S01]  /*03a0*/  @!P2 LOP3.LUT R12, RZ, R2, RZ, 0x33, !PT ;  /* 0x00000002ff0ca212 */ /* 0x000fe200078e33ff */
[----:B------:R-:W-:Y:S06]  /*03b0*/  BRA `(.L_x_11) ;  /* 0x0000000000107947 */ /* 0x000fec0003800000 */
.L_x_10:
[----:B------:R-:W-:-:S07]  /*03c0*/  MOV R4, 0x3e0 ;  /* 0x000003e000047802 */ /* 0x000fce0000000f00 */
[----:B------:R-:W-:Y:S05]  /*03d0*/  CALL.REL.NOINC `($__internal_1_$__cuda_sm20_div_u64) ;  /* 0x0000000400487944 */ /* 0x000fea0003c00000 */
[----:B------:R-:W-:Y:S02]  /*03e0*/  IMAD.MOV.U32 R12, RZ, RZ, R6 ;  /* 0x000000ffff0c7224 */ /* 0x000fe400078e0006 */
[----:B------:R-:W-:-:S07]  /*03f0*/  IMAD.MOV.U32 R13, RZ, RZ, R15 ;  /* 0x000000ffff0d7224 */ /* 0x000fce00078e000f */
.L_x_11:
[----:B------:R-:W-:Y:S05]  /*0400*/  BSYNC.RECONVERGENT B0 ;  /* 0x0000000000007941 */ /* 0x000fea0003800200 */
.L_x_9:
        /* <DEDUP_REMOVED lines=8> */
[----:B------:R-:W0:Y:S01]  /*0490*/  LDC.64 R4, c[0x0][0x380] ;  /* 0x0000e000ff047b82 */ /* 0x000e220000000a00 */
[----:B------:R-:W-:Y:S01]  /*04a0*/  VIADD R6, R12, 0x1 ;  /* 0x000000010c067836 */ /* 0x000fe20000000000 */
[----:B------:R-:W-:Y:S04]  /*04b0*/  BSSY.RECONVERGENT B1, `(.L_x_14) ;  /* 0x0000016000017945 */ /* 0x000fe80003800200 */
[----:B------:R-:W-:-:S04]  /*04c0*/  LOP3.LUT R6, R6, 0x3, RZ, 0xc0, !PT ;  /* 0x0000000306067812 */ /* 0x000fc800078ec0ff */
[----:B------:R-:W-:-:S05]  /*04d0*/  IADD3 R6, P1, PT, RZ, -R6, RZ ;  /* 0x80000006ff067210 */ /* 0x000fca0007f3e0ff */
[----:B------:R-:W-:Y:S01]  /*04e0*/  IMAD.X R8, RZ, RZ, -0x1, P1 ;  /* 0xffffffffff087424 */ /* 0x000fe200008e06ff */
[----:B0-----:R-:W-:-:S04]  /*04f0*/  IADD3 R9, P0, PT, R4, UR4, RZ ;  /* 0x0000000404097c10 */ /* 0x001fc8000ff1e0ff */
[----:B------:R-:W-:-:S09]  /*0500*/  IADD3.X R10, PT, PT, R5, UR5, RZ, P0, !PT ;  /* 0x00000005050a7c10 */ /* 0x000fd200087fe4ff */
.L_x_15:
[----:B------:R-:W-:Y:S01]  /*0510*/  IADD3 R4, P1, PT, R0, UR4, RZ ;  /* 0x0000000400047c10 */ /* 0x000fe2000ff3e0ff */
[----:B------:R-:W-:-:S03]  /*0520*/  IMAD.MOV.U32 R11, RZ, RZ, 0x1 ;  /* 0x00000001ff0b7424 */ /* 0x000fc600078e00ff */
[----:B------:R-:W-:Y:S02]  /*0530*/  ISETP.GT.U32.AND P0, PT, R4, 0x1, PT ;  /* 0x000000010400780c */ /* 0x000fe40003f04070 */
[----:B------:R-:W-:-:S04]  /*0540*/  IADD3.X R4, PT, PT, R7, UR5, RZ, P1, !PT ;  /* 0x0000000507047c10 */ /* 0x000fc80008ffe4ff */
[----:B------:R-:W-:Y:S02]  /*0550*/  ISETP.GT.U32.AND.EX P0, PT, R4, RZ, PT, P0 ;  /* 0x000000ff0400720c */ /* 0x000fe40003f04100 */
[----:B------:R-:W-:-:S05]  /*0560*/  IADD3 R4, P1, PT, R0, R9, RZ ;  /* 0x0000000900047210 */ /* 0x000fca0007f3e0ff */
[----:B------:R-:W-:Y:S01]  /*0570*/  IMAD.X R5, R7, 0x1, R10, P1 ;  /* 0x0000000107057824 */ /* 0x000fe200008e060a */
[----:B------:R-:W-:-:S05]  /*0580*/  IADD3 R0, P1, PT, R2, R0, RZ ;  /* 0x0000000002007210 */ /* 0x000fca0007f3e0ff */
[----:B------:R0:W-:Y:S01]  /*0590*/  @!P0 STG.E.U8 desc[UR6][R4.64], RZ ;  /* 0x000000ff04008986 */ /* 0x0001e2000c101106 */
[----:B------:R-:W-:-:S03]  /*05a0*/  IMAD.X R7, R3, 0x1, R7, P1 ;  /* 0x0000000103077824 */ /* 0x000fc600008e0607 */
[----:B------:R0:W-:Y:S01]  /*05b0*/  @P0 STG.E.U8 desc[UR6][R4.64], R11 ;  /* 0x0000000b04000986 */ /* 0x0001e2000c101106 */
[----:B------:R-:W-:-:S05]  /*05c0*/  IADD3 R6, P0, PT, R6, 0x1, RZ ;  /* 0x0000000106067810 */ /* 0x000fca0007f1e0ff */
[----:B------:R-:W-:Y:S01]  /*05d0*/  IMAD.X R8, RZ, RZ, R8, P0 ;  /* 0x000000ffff087224 */ /* 0x000fe200000e0608 */
[----:B------:R-:W-:-:S04]  /*05e0*/  ISETP.NE.U32.AND P0, PT, R6, RZ, PT ;  /* 0x000000ff0600720c */ /* 0x000fc80003f05070 */
[----:B------:R-:W-:-:S13]  /*05f0*/  ISETP.NE.AND.EX P0, PT, R8, RZ, PT, P0 ;  /* 0x000000ff0800720c */ /* 0x000fda0003f05300 */
[----:B0-----:R-:W-:Y:S05]  /*0600*/  @P0 BRA `(.L_x_15) ;  /* 0xfffffffc00c00947 */ /* 0x001fea000383ffff */
[----:B------:R-:W-:Y:S05]  /*0610*/  BSYNC.RECONVERGENT B1 ;  /* 0x0000000000017941 */ /* 0x000fea0003800200 */
.L_x_14:
[----:B------:R-:W-:-:S04]  /*0620*/  IADD3 R11, P0, PT, R0, UR4, RZ ;  /* 0x00000004000b7c10 */ /* 0x000fc8000ff1e0ff */
[----:B------:R-:W-:-:S09]  /*0630*/  IADD3.X R5, PT, PT, R7, UR5, RZ, P0, !PT ;  /* 0x0000000507057c10 */ /* 0x000fd200087fe4ff */
.L_x_13:
[----:B------:R-:W-:Y:S05]  /*0640*/  BSYNC.RECONVERGENT B0 ;  /* 0x0000000000007941 */ /* 0x000fea0003800200 */
.L_x_12:
[----:B------:R-:W-:-:S04]  /*0650*/  ISETP.GE.U32.AND P0, PT, R12, 0x3, PT ;  /* 0x000000030c00780c */ /* 0x000fc80003f06070 */
[----:B------:R-:W-:-:S13]  /*0660*/  ISETP.GE.U32.AND.EX P0, PT, R13, RZ, PT, P0 ;  /* 0x000000ff0d00720c */ /* 0x000fda0003f06100 */
[----:B------:R-:W-:Y:S05]  /*0670*/  @!P0 EXIT ;  /* 0x000000000000894d */ /* 0x000fea0003800000 */
[----:B------:R-:W-:Y:S01]  /*0680*/  SHF.L.U64.HI R21, R2, 0x1, R3 ;  /* 0x0000000102157819 */ /* 0x000fe20000010203 */
[----:B------:R-:W0:Y:S01]  /*0690*/  LDCU.64 UR4, c[0x0][0x388] ;  /* 0x00007100ff0477ac */ /* 0x000e220008000a00 */
[----:B------:R-:W1:Y:S05]  /*06a0*/  LDCU.64 UR8, c[0x0][0x380] ;  /* 0x00007000ff0877ac */ /* 0x000e6a0008000a00 */
.L_x_16:
[----:B------:R-:W-:Y:S01]  /*06b0*/  ISETP.GT.U32.AND P0, PT, R11, 0x1, PT ;  /* 0x000000010b00780c */ /* 0x000fe20003f04070 */
[----:B--2---:R-:W-:Y:S01]  /*06c0*/  IMAD.MOV.U32 R10, RZ, RZ, 0x1 ;  /* 0x00000001ff0a7424 */ /* 0x004fe200078e00ff */
[----:B------:R-:W-:Y:S02]  /*06d0*/  IADD3 R13, P2, PT, R2, R11, RZ ;  /* 0x0000000b020d7210 */ /* 0x000fe40007f5e0ff */
[----:B------:R-:W-:Y:S02]  /*06e0*/  ISETP.GT.U32.AND.EX P0, PT, R5, RZ, PT, P0 ;  /* 0x000000ff0500720c */ /* 0x000fe40003f04100 */
[----:B------:R-:W-:Y:S01]  /*06f0*/  ISETP.GT.U32.AND P1, PT, R13, 0x1, PT ;  /* 0x000000010d00780c */ /* 0x000fe20003f24070 */
[----:B------:R-:W-:-:S05]  /*0700*/  IMAD.X R23, R3, 0x1, R5, P2 ;  /* 0x0000000103177824 */ /* 0x000fca00010e0605 */
[----:B------:R-:W-:-:S05]  /*0710*/  ISETP.GT.U32.AND.EX P1, PT, R23, RZ, PT, P1 ;  /* 0x000000ff1700720c */ /* 0x000fca0003f24110 */
[----:B-1----:R-:W-:Y:S02]  /*0720*/  @!P0 IMAD.U32 R16, RZ, RZ, UR8 ;  /* 0x00000008ff108e24 */ /* 0x002fe4000f8e00ff */
[----:B------:R-:W-:-:S03]  /*0730*/  @!P0 IMAD.U32 R4, RZ, RZ, UR9 ;  /* 0x00000009ff048e24 */ /* 0x000fc6000f8e00ff */
[----:B------:R-:W-:Y:S01]  /*0740*/  @!P0 IADD3 R14, P2, PT, R11, R16, RZ ;  /* 0x000000100b0e8210 */ /* 0x000fe20007f5e0ff */
[----:B------:R-:W-:-:S04]  /*0750*/  @P0 IMAD.U32 R16, RZ, RZ, UR8 ;  /* 0x00000008ff100e24 */ /* 0x000fc8000f8e00ff */
[----:B------:R-:W-:Y:S01]  /*0760*/  @!P0 IMAD.X R15, R5, 0x1, R4, P2 ;  /* 0x00000001050f8824 */ /* 0x000fe200010e0604 */
[----:B------:R-:W-:Y:S01]  /*0770*/  IADD3 R19, P2, PT, R2, R13, RZ ;  /* 0x0000000d02137210 */ /* 0x000fe20007f5e0ff */
[----:B------:R-:W-:Y:S01]  /*0780*/  @P0 IMAD.U32 R4, RZ, RZ, UR9 ;  /* 0x00000009ff040e24 */ /* 0x000fe2000f8e00ff */
[-C--:B------:R-:W-:Y:S02]  /*0790*/  @P0 IADD3 R8, P5, PT, R11, R16.reuse, RZ ;  /* 0x000000100b080210 */ /* 0x080fe40007fbe0ff */
[-C--:B------:R-:W-:Y:S01]  /*07a0*/  @!P1 IADD3 R6, P3, PT, R13, R16.reuse, RZ ;  /* 0x000000100d069210 */ /* 0x080fe20007f7e0ff */
[----:B------:R-:W-:Y:S01]  /*07b0*/  IMAD.X R0, R3, 0x1, R23, P2 ;  /* 0x0000000103007824 */ /* 0x000fe200010e0617 */
[-C--:B------:R-:W-:Y:S01]  /*07c0*/  @P1 IADD3 R12, P2, PT, R13, R16.reuse, RZ ;  /* 0x000000100d0c1210 */ /* 0x080fe20007f5e0ff */
[----:B------:R1:W-:Y:S01]  /*07d0*/  @!P0 STG.E.U8 desc[UR6][R14.64], RZ ;  /* 0x000000ff0e008986 */ /* 0x0003e2000c101106 */
[----:B------:R-:W-:Y:S01]  /*07e0*/  IADD3 R16, P4, PT, R19, R16, RZ ;  /* 0x0000001013107210 */ /* 0x000fe20007f9e0ff */
[----:B------:R-:W-:-:S02]  /*07f0*/  @P0 IMAD.X R9, R5, 0x1, R4, P5 ;  /* 0x0000000105090824 */ /* 0x000fc400028e0604 */
[C-C-:B------:R-:W-:Y:S02]  /*0800*/  @!P1 IMAD.X R7, R23.reuse, 0x1, R4.reuse, P3 ;  /* 0x0000000117079824 */ /* 0x140fe400018e0604 */
[--C-:B------:R-:W-:Y:S01]  /*0810*/  IMAD.X R17, R0, 0x1, R4.reuse, P4 ;  /* 0x0000000100117824 */ /* 0x100fe200020e0604 */
[----:B------:R2:W-:Y:S01]  /*0820*/  @P0 STG.E.U8 desc[UR6][R8.64], R10 ;  /* 0x0000000a08000986 */ /* 0x0005e2000c101106 */
[----:B------:R-:W-:Y:S01]  /*0830*/  @P1 IMAD.X R13, R23, 0x1, R4, P2 ;  /* 0x00000001170d1824 */ /* 0x000fe200010e0604 */
[C---:B------:R-:W-:Y:S02]  /*0840*/  LEA R11, P0, R2.reuse, R19, 0x1 ;  /* 0x00000013020b7211 */ /* 0x040fe400078008ff */
[----:B-1----:R-:W-:Y:S01]  /*0850*/  IADD3 R14, P3, PT, R2, R16, RZ ;  /* 0x00000010020e7210 */ /* 0x002fe20007f7e0ff */
[----:B------:R2:W-:Y:S02]  /*0860*/  @!P1 STG.E.U8 desc[UR6][R6.64], RZ ;  /* 0x000000ff06009986 */ /* 0x0005e4000c101106 */
[----:B------:R-:W-:Y:S01]  /*0870*/  IMAD.X R5, R0, 0x1, R21, P0 ;  /* 0x0000000100057824 */ /* 0x000fe200000e0615 */
[----:B0-----:R-:W-:Y:S01]  /*0880*/  ISETP.GT.U32.AND P0, PT, R11, UR4, PT ;  /* 0x000000040b007c0c */ /* 0x001fe2000bf04070 */
[----:B------:R-:W-:Y:S01]  /*0890*/  IMAD.X R15, R3, 0x1, R17, P3 ;  /* 0x00000001030f7824 */ /* 0x000fe200018e0611 */
[----:B------:R2:W-:Y:S02]  /*08a0*/  @P1 STG.E.U8 desc[UR6][R12.64], R10 ;  /* 0x0000000a0c001986 */ /* 0x0005e4000c101106 */
[----:B------:R-:W-:-:S02]  /*08b0*/  ISETP.GT.AND.EX P0, PT, R5, UR5, PT, P0 ;  /* 0x0000000505007c0c */ /* 0x000fc4000bf04300 */
[----:B------:R2:W-:Y:S04]  /*08c0*/  STG.E.U8 desc[UR6][R16.64], R10 ;  /* 0x0000000a10007986 */ /* 0x0005e8000c101106 */
[----:B------:R2:W-:Y:S07]  /*08d0*/  STG.E.U8 desc[UR6][R14.64], R10 ;  /* 0x0000000a0e007986 */ /* 0x0005ee000c101106 */
[----:B------:R-:W-:Y:S05]  /*08e0*/  @!P0 BRA `(.L_x_16) ;  /* 0xfffffffc00708947 */ /* 0x000fea000383ffff */
[----:B------:R-:W-:Y:S05]  /*08f0*/  EXIT ;  /* 0x000000000000794d */ /* 0x000fea0003800000 */
        .weak           $__internal_1_$__cuda_sm20_div_u64
        .type           $__internal_1_$__cuda_sm20_div_u64,@function
        .size           $__internal_1_$__cuda_sm20_div_u64,(.L_x_19 - $__internal_1_$__cuda_sm20_div_u64)
$__internal_1_$__cuda_sm20_div_u64:
[----:B------:R-:W0:Y:S01]  /*0900*/  I2F.U64.RP R6, R2 ;  /* 0x0000000200067312 */ /* 0x000e220000309000 */
[----:B------:R-:W-:-:S07]  /*0910*/  IMAD.MOV.U32 R12, RZ, RZ, R4 ;  /* 0x000000ffff0c7224 */ /* 0x000fce00078e0004 */
        /* <DEDUP_REMOVED lines=13> */
[----:B------:R-:W-:-:S04]  /*09f0*/  IMAD.HI.U32 R18, P1, R17, R21, R18 ;  /* 0x0000001511127227 */ /* 0x000fc80007820012 */
[----:B------:R-:W-:Y:S01]  /*0a00*/  IMAD.X R6, R23, 0x1, R17, P0 ;  /* 0x0000000117067824 */ /* 0x000fe200000e0611 */
        /* <DEDUP_REMOVED lines=21> */
[----:B------:R-:W-:-:S03]  /*0b60*/  IADD3 R19, P1, PT, R19, R16, RZ ;  /* 0x0000001013137210 */ /* 0x000fc60007f3e0ff */
[----:B------:R-:W-:Y:S02]  /*0b70*/  IMAD.X R6, RZ, RZ, R6, P0 ;  /* 0x000000ffff067224 */ /* 0x000fe400000e0606 */
[----:B------:R-:W-:-:S04]  /*0b80*/  IMAD.WIDE.U32 R16, R19, R2, RZ ;  /* 0x0000000213107225 */ /* 0x000fc800078e00ff */
[----:B------:R-:W-:Y:S02]  /*0b90*/  IMAD.X R21, RZ, RZ, R6, P1 ;  /* 0x000000ffff157224 */ /* 0x000fe400008e0606 */
[----:B------:R-:W-:Y:S01]  /*0ba0*/  IMAD R6, R19, R3, R17 ;  /* 0x0000000313067224 */ /* 0x000fe200078e0211 */
[----:B------:R-:W-:-:S03]  /*0bb0*/  IADD3 R17, P1, PT, -R16, R13, RZ ;  /* 0x0000000d10117210 */ /* 0x000fc60007f3e1ff */
[-C--:B------:R-:W-:Y:S01]  /*0bc0*/  IMAD R6, R21, R2.reuse, R6 ;  /* 0x0000000215067224 */ /* 0x080fe200078e0206 */
[----:B------:R-:W-:-:S03]  /*0bd0*/  ISETP.GE.U32.AND P0, PT, R17, R2, PT ;  /* 0x000000021100720c */ /* 0x000fc60003f06070 */
[----:B------:R-:W-:Y:S01]  /*0be0*/  IMAD.X R23, R15, 0x1, ~R6, P1 ;  /* 0x000000010f177824 */ /* 0x000fe200008e0e06 */
[C---:B------:R-:W-:Y:S02]  /*0bf0*/  IADD3 R13, P1, PT, -R2.reuse, R17, RZ ;  /* 0x00000011020d7210 */ /* 0x040fe40007f3e1ff */
[----:B------:R-:W-:Y:S02]  /*0c00*/  IADD3 R6, P2, PT, R19, 0x1, RZ ;  /* 0x0000000113067810 */ /* 0x000fe40007f5e0ff */
[C---:B------:R-:W-:Y:S01]  /*0c10*/  ISETP.GE.U32.AND.EX P0, PT, R23.reuse, R3, PT, P0 ;  /* 0x000000031700720c */ /* 0x040fe20003f06100 */
[----:B------:R-:W-:Y:S01]  /*0c20*/  IMAD.X R15, R23, 0x1, ~R3, P1 ;  /* 0x00000001170f7824 */ /* 0x000fe200008e0e03 */
[----:B------:R-:W-:Y:S01]  /*0c30*/  ISETP.NE.U32.AND P1, PT, R2, RZ, PT ;  /* 0x000000ff0200720c */ /* 0x000fe20003f25070 */
[----:B------:R-:W-:Y:S01]  /*0c40*/  IMAD.X R8, RZ, RZ, R21, P2 ;  /* 0x000000ffff087224 */ /* 0x000fe200010e0615 */
[----:B------:R-:W-:Y:S02]  /*0c50*/  SEL R13, R13, R17, P0 ;  /* 0x000000110d0d7207 */ /* 0x000fe40000000000 */
[----:B------:R-:W-:-:S02]  /*0c60*/  SEL R19, R6, R19, P0 ;  /* 0x0000001306137207 */ /* 0x000fc40000000000 */
[----:B------:R-:W-:Y:S02]  /*0c70*/  SEL R15, R15, R23, P0 ;  /* 0x000000170f0f7207 */ /* 0x000fe40000000000 */
[----:B------:R-:W-:Y:S02]  /*0c80*/  SEL R8, R8, R21, P0 ;  /* 0x0000001508087207 */ /* 0x000fe40000000000 */
[----:B------:R-:W-:Y:S01]  /*0c90*/  ISETP.GE.U32.AND P0, PT, R13, R2, PT ;  /* 0x000000020d00720c */ /* 0x000fe20003f06070 */
[----:B------:R-:W-:Y:S01]  /*0ca0*/  IMAD.MOV.U32 R13, RZ, RZ, 0x0 ;  /* 0x00000000ff0d7424 */ /* 0x000fe200078e00ff */
[----:B------:R-:W-:Y:S02]  /*0cb0*/  IADD3 R6, P2, PT, R19, 0x1, RZ ;  /* 0x0000000113067810 */ /* 0x000fe40007f5e0ff */
[----:B------:R-:W-:Y:S02]  /*0cc0*/  ISETP.GE.U32.AND.EX P0, PT, R15, R3, PT, P0 ;  /* 0x000000030f00720c */ /* 0x000fe40003f06100 */
[----:B------:R-:W-:Y:S01]  /*0cd0*/  ISETP.NE.AND.EX P1, PT, R3, RZ, PT, P1 ;  /* 0x000000ff0300720c */ /* 0x000fe20003f25310 */
[----:B------:R-:W-:Y:S01]  /*0ce0*/  IMAD.X R15, RZ, RZ, R8, P2 ;  /* 0x000000ffff0f7224 */ /* 0x000fe200010e0608 */
[----:B------:R-:W-:-:S04]  /*0cf0*/  SEL R6, R6, R19, P0 ;  /* 0x0000001306067207 */ /* 0x000fc80000000000 */
[----:B------:R-:W-:Y:S02]  /*0d00*/  SEL R15, R15, R8, P0 ;  /* 0x000000080f0f7207 */ /* 0x000fe40000000000 */
[----:B------:R-:W-:Y:S02]  /*0d10*/  SEL R6, R6, 0xffffffff, P1 ;  /* 0xffffffff06067807 */ /* 0x000fe40000800000 */
[----:B------:R-:W-:Y:S01]  /*0d20*/  SEL R15, R15, 0xffffffff, P1 ;  /* 0xffffffff0f0f7807 */ /* 0x000fe20000800000 */
[----:B------:R-:W-:Y:S06]  /*0d30*/  RET.REL.NODEC R12 `(_Z11init_kernelPcl) ;  /* 0xfffffff00cb07950 */ /* 0x000fec0003c3ffff */
.L_x_17:
        /* <DEDUP_REMOVED lines=12> */
.L_x_19:


//--------------------- .nv.shared.reserved.0     --------------------------
	.section	.nv.shared.reserved.0,"aw",@nobits
	.weak		__nv_reservedSMEM_offset_0_alias
	.size		__nv_reservedSMEM_offset_0_alias, 0, 64
	.other		__nv_reservedSMEM_offset_0_alias,@"STO_CUDA_RESERVED_SHARED STV_DEFAULT"
__nv_reservedSMEM_offset_0_alias:
	.zero		0
	.zero		64


//--------------------- .nv.constant0._Z12sieve_kernelPcli --------------------------
	.section	.nv.constant0._Z12sieve_kernelPcli,"a",@progbits
	.sectionflags	@""
	.align	4
.nv.constant0._Z12sieve_kernelPcli:
	.zero		916


//--------------------- .nv.constant0._Z11init_kernelPcl --------------------------
	.section	.nv.constant0._Z11init_kernelPcl,"a",@progbits
	.sectionflags	@""
	.align	4
.nv.constant0._Z11init_kernelPcl:
	.zero		912


//--------------------- SYMBOLS --------------------------

	.type		.nv.reservedSmem.offset0,@object
	.size		.nv.reservedSmem.offset0,0x4
